//
// Generated by NVIDIA NVVM Compiler
//
// Compiler Build ID: CL-36424714
// Cuda compilation tools, release 13.0, V13.0.88
// Based on NVVM 20.0.0
//

.version 9.0
.target sm_100
.address_size 64

	// .globl	_Z17assignment_kernelPKdS0_PiPdii

.visible .entry _Z17assignment_kernelPKdS0_PiPdii(
	.param .u64 .ptr .align 1 _Z17assignment_kernelPKdS0_PiPdii_param_0,
	.param .u64 .ptr .align 1 _Z17assignment_kernelPKdS0_PiPdii_param_1,
	.param .u64 .ptr .align 1 _Z17assignment_kernelPKdS0_PiPdii_param_2,
	.param .u64 .ptr .align 1 _Z17assignment_kernelPKdS0_PiPdii_param_3,
	.param .u32 _Z17assignment_kernelPKdS0_PiPdii_param_4,
	.param .u32 _Z17assignment_kernelPKdS0_PiPdii_param_5
)
{
	.reg .pred 	%p<40>;
	.reg .b32 	%r<109>;
	.reg .b64 	%rd<26>;
	.reg .b64 	%fd<143>;

	ld.param.u64 	%rd8, [_Z17assignment_kernelPKdS0_PiPdii_param_0];
	ld.param.u64 	%rd11, [_Z17assignment_kernelPKdS0_PiPdii_param_1];
	ld.param.u64 	%rd9, [_Z17assignment_kernelPKdS0_PiPdii_param_2];
	ld.param.u64 	%rd10, [_Z17assignment_kernelPKdS0_PiPdii_param_3];
	ld.param.u32 	%r32, [_Z17assignment_kernelPKdS0_PiPdii_param_4];
	ld.param.u32 	%r31, [_Z17assignment_kernelPKdS0_PiPdii_param_5];
	cvta.to.global.u64 	%rd1, %rd11;
	mov.u32 	%r33, %ctaid.x;
	mov.u32 	%r34, %ntid.x;
	mov.u32 	%r35, %tid.x;
	mad.lo.s32 	%r1, %r33, %r34, %r35;
	setp.ge.s32 	%p1, %r1, %r32;
	@%p1 bra 	$L__BB0_15;
	setp.lt.s32 	%p2, %r31, 1;
	mov.f64 	%fd142, 0d7E37E43C8800759C;
	mov.b32 	%r108, -1;
	@%p2 bra 	$L__BB0_14;
	cvta.to.global.u64 	%rd12, %rd8;
	mul.wide.s32 	%rd13, %r1, 8;
	add.s64 	%rd14, %rd12, %rd13;
	ld.global.f64 	%fd1, [%rd14];
	and.b32  	%r2, %r31, 15;
	setp.lt.u32 	%p3, %r31, 16;
	mov.b32 	%r108, -1;
	mov.f64 	%fd142, 0d7E37E43C8800759C;
	mov.b32 	%r100, 0;
	@%p3 bra 	$L__BB0_5;
	and.b32  	%r100, %r31, 2147483632;
	add.s64 	%rd24, %rd1, 64;
	mov.b32 	%r108, -1;
	mov.f64 	%fd142, 0d7E37E43C8800759C;
	mov.b32 	%r94, 0;
$L__BB0_4:
	.pragma "nounroll";
	ld.global.f64 	%fd19, [%rd24+-64];
	sub.f64 	%fd20, %fd1, %fd19;
	mul.f64 	%fd21, %fd20, %fd20;
	setp.lt.f64 	%p4, %fd21, %fd142;
	selp.b32 	%r42, %r94, %r108, %p4;
	selp.f64 	%fd22, %fd21, %fd142, %p4;
	ld.global.f64 	%fd23, [%rd24+-56];
	sub.f64 	%fd24, %fd1, %fd23;
	mul.f64 	%fd25, %fd24, %fd24;
	setp.lt.f64 	%p5, %fd25, %fd22;
	add.s32 	%r43, %r94, 1;
	selp.b32 	%r44, %r43, %r42, %p5;
	selp.f64 	%fd26, %fd25, %fd22, %p5;
	ld.global.f64 	%fd27, [%rd24+-48];
	sub.f64 	%fd28, %fd1, %fd27;
	mul.f64 	%fd29, %fd28, %fd28;
	setp.lt.f64 	%p6, %fd29, %fd26;
	add.s32 	%r45, %r94, 2;
	selp.b32 	%r46, %r45, %r44, %p6;
	selp.f64 	%fd30, %fd29, %fd26, %p6;
	ld.global.f64 	%fd31, [%rd24+-40];
	sub.f64 	%fd32, %fd1, %fd31;
	mul.f64 	%fd33, %fd32, %fd32;
	setp.lt.f64 	%p7, %fd33, %fd30;
	add.s32 	%r47, %r94, 3;
	selp.b32 	%r48, %r47, %r46, %p7;
	selp.f64 	%fd34, %fd33, %fd30, %p7;
	ld.global.f64 	%fd35, [%rd24+-32];
	sub.f64 	%fd36, %fd1, %fd35;
	mul.f64 	%fd37, %fd36, %fd36;
	setp.lt.f64 	%p8, %fd37, %fd34;
	add.s32 	%r49, %r94, 4;
	selp.b32 	%r50, %r49, %r48, %p8;
	selp.f64 	%fd38, %fd37, %fd34, %p8;
	ld.global.f64 	%fd39, [%rd24+-24];
	sub.f64 	%fd40, %fd1, %fd39;
	mul.f64 	%fd41, %fd40, %fd40;
	setp.lt.f64 	%p9, %fd41, %fd38;
	add.s32 	%r51, %r94, 5;
	selp.b32 	%r52, %r51, %r50, %p9;
	selp.f64 	%fd42, %fd41, %fd38, %p9;
	ld.global.f64 	%fd43, [%rd24+-16];
	sub.f64 	%fd44, %fd1, %fd43;
	mul.f64 	%fd45, %fd44, %fd44;
	setp.lt.f64 	%p10, %fd45, %fd42;
	add.s32 	%r53, %r94, 6;
	selp.b32 	%r54, %r53, %r52, %p10;
	selp.f64 	%fd46, %fd45, %fd42, %p10;
	ld.global.f64 	%fd47, [%rd24+-8];
	sub.f64 	%fd48, %fd1, %fd47;
	mul.f64 	%fd49, %fd48, %fd48;
	setp.lt.f64 	%p11, %fd49, %fd46;
	add.s32 	%r55, %r94, 7;
	selp.b32 	%r56, %r55, %r54, %p11;
	selp.f64 	%fd50, %fd49, %fd46, %p11;
	ld.global.f64 	%fd51, [%rd24];
	sub.f64 	%fd52, %fd1, %fd51;
	mul.f64 	%fd53, %fd52, %fd52;
	setp.lt.f64 	%p12, %fd53, %fd50;
	add.s32 	%r57, %r94, 8;
	selp.b32 	%r58, %r57, %r56, %p12;
	selp.f64 	%fd54, %fd53, %fd50, %p12;
	ld.global.f64 	%fd55, [%rd24+8];
	sub.f64 	%fd56, %fd1, %fd55;
	mul.f64 	%fd57, %fd56, %fd56;
	setp.lt.f64 	%p13, %fd57, %fd54;
	add.s32 	%r59, %r94, 9;
	selp.b32 	%r60, %r59, %r58, %p13;
	selp.f64 	%fd58, %fd57, %fd54, %p13;
	ld.global.f64 	%fd59, [%rd24+16];
	sub.f64 	%fd60, %fd1, %fd59;
	mul.f64 	%fd61, %fd60, %fd60;
	setp.lt.f64 	%p14, %fd61, %fd58;
	add.s32 	%r61, %r94, 10;
	selp.b32 	%r62, %r61, %r60, %p14;
	selp.f64 	%fd62, %fd61, %fd58, %p14;
	ld.global.f64 	%fd63, [%rd24+24];
	sub.f64 	%fd64, %fd1, %fd63;
	mul.f64 	%fd65, %fd64, %fd64;
	setp.lt.f64 	%p15, %fd65, %fd62;
	add.s32 	%r63, %r94, 11;
	selp.b32 	%r64, %r63, %r62, %p15;
	selp.f64 	%fd66, %fd65, %fd62, %p15;
	ld.global.f64 	%fd67, [%rd24+32];
	sub.f64 	%fd68, %fd1, %fd67;
	mul.f64 	%fd69, %fd68, %fd68;
	setp.lt.f64 	%p16, %fd69, %fd66;
	add.s32 	%r65, %r94, 12;
	selp.b32 	%r66, %r65, %r64, %p16;
	selp.f64 	%fd70, %fd69, %fd66, %p16;
	ld.global.f64 	%fd71, [%rd24+40];
	sub.f64 	%fd72, %fd1, %fd71;
	mul.f64 	%fd73, %fd72, %fd72;
	setp.lt.f64 	%p17, %fd73, %fd70;
	add.s32 	%r67, %r94, 13;
	selp.b32 	%r68, %r67, %r66, %p17;
	selp.f64 	%fd74, %fd73, %fd70, %p17;
	ld.global.f64 	%fd75, [%rd24+48];
	sub.f64 	%fd76, %fd1, %fd75;
	mul.f64 	%fd77, %fd76, %fd76;
	setp.lt.f64 	%p18, %fd77, %fd74;
	add.s32 	%r69, %r94, 14;
	selp.b32 	%r70, %r69, %r68, %p18;
	selp.f64 	%fd78, %fd77, %fd74, %p18;
	ld.global.f64 	%fd79, [%rd24+56];
	sub.f64 	%fd80, %fd1, %fd79;
	mul.f64 	%fd81, %fd80, %fd80;
	setp.lt.f64 	%p19, %fd81, %fd78;
	add.s32 	%r71, %r94, 15;
	selp.b32 	%r108, %r71, %r70, %p19;
	selp.f64 	%fd142, %fd81, %fd78, %p19;
	add.s64 	%rd24, %rd24, 128;
	add.s32 	%r94, %r94, 16;
	setp.ne.s32 	%p20, %r94, %r100;
	@%p20 bra 	$L__BB0_4;
$L__BB0_5:
	setp.eq.s32 	%p21, %r2, 0;
	@%p21 bra 	$L__BB0_14;
	and.b32  	%r11, %r31, 7;
	setp.lt.u32 	%p22, %r2, 8;
	@%p22 bra 	$L__BB0_8;
	mul.wide.u32 	%rd15, %r100, 8;
	add.s64 	%rd16, %rd1, %rd15;
	ld.global.f64 	%fd83, [%rd16];
	sub.f64 	%fd84, %fd1, %fd83;
	mul.f64 	%fd85, %fd84, %fd84;
	setp.lt.f64 	%p23, %fd85, %fd142;
	selp.b32 	%r73, %r100, %r108, %p23;
	selp.f64 	%fd86, %fd85, %fd142, %p23;
	add.s32 	%r74, %r100, 1;
	ld.global.f64 	%fd87, [%rd16+8];
	sub.f64 	%fd88, %fd1, %fd87;
	mul.f64 	%fd89, %fd88, %fd88;
	setp.lt.f64 	%p24, %fd89, %fd86;
	selp.b32 	%r75, %r74, %r73, %p24;
	selp.f64 	%fd90, %fd89, %fd86, %p24;
	add.s32 	%r76, %r100, 2;
	ld.global.f64 	%fd91, [%rd16+16];
	sub.f64 	%fd92, %fd1, %fd91;
	mul.f64 	%fd93, %fd92, %fd92;
	setp.lt.f64 	%p25, %fd93, %fd90;
	selp.b32 	%r77, %r76, %r75, %p25;
	selp.f64 	%fd94, %fd93, %fd90, %p25;
	add.s32 	%r78, %r100, 3;
	ld.global.f64 	%fd95, [%rd16+24];
	sub.f64 	%fd96, %fd1, %fd95;
	mul.f64 	%fd97, %fd96, %fd96;
	setp.lt.f64 	%p26, %fd97, %fd94;
	selp.b32 	%r79, %r78, %r77, %p26;
	selp.f64 	%fd98, %fd97, %fd94, %p26;
	add.s32 	%r80, %r100, 4;
	ld.global.f64 	%fd99, [%rd16+32];
	sub.f64 	%fd100, %fd1, %fd99;
	mul.f64 	%fd101, %fd100, %fd100;
	setp.lt.f64 	%p27, %fd101, %fd98;
	selp.b32 	%r81, %r80, %r79, %p27;
	selp.f64 	%fd102, %fd101, %fd98, %p27;
	add.s32 	%r82, %r100, 5;
	ld.global.f64 	%fd103, [%rd16+40];
	sub.f64 	%fd104, %fd1, %fd103;
	mul.f64 	%fd105, %fd104, %fd104;
	setp.lt.f64 	%p28, %fd105, %fd102;
	selp.b32 	%r83, %r82, %r81, %p28;
	selp.f64 	%fd106, %fd105, %fd102, %p28;
	add.s32 	%r84, %r100, 6;
	ld.global.f64 	%fd107, [%rd16+48];
	sub.f64 	%fd108, %fd1, %fd107;
	mul.f64 	%fd109, %fd108, %fd108;
	setp.lt.f64 	%p29, %fd109, %fd106;
	selp.b32 	%r85, %r84, %r83, %p29;
	selp.f64 	%fd110, %fd109, %fd106, %p29;
	add.s32 	%r86, %r100, 7;
	ld.global.f64 	%fd111, [%rd16+56];
	sub.f64 	%fd112, %fd1, %fd111;
	mul.f64 	%fd113, %fd112, %fd112;
	setp.lt.f64 	%p30, %fd113, %fd110;
	selp.b32 	%r108, %r86, %r85, %p30;
	selp.f64 	%fd142, %fd113, %fd110, %p30;
	add.s32 	%r100, %r100, 8;
$L__BB0_8:
	setp.eq.s32 	%p31, %r11, 0;
	@%p31 bra 	$L__BB0_14;
	and.b32  	%r17, %r31, 3;
	setp.lt.u32 	%p32, %r11, 4;
	@%p32 bra 	$L__BB0_11;
	mul.wide.u32 	%rd17, %r100, 8;
	add.s64 	%rd18, %rd1, %rd17;
	ld.global.f64 	%fd115, [%rd18];
	sub.f64 	%fd116, %fd1, %fd115;
	mul.f64 	%fd117, %fd116, %fd116;
	setp.lt.f64 	%p33, %fd117, %fd142;
	selp.b32 	%r88, %r100, %r108, %p33;
	selp.f64 	%fd118, %fd117, %fd142, %p33;
	add.s32 	%r89, %r100, 1;
	ld.global.f64 	%fd119, [%rd18+8];
	sub.f64 	%fd120, %fd1, %fd119;
	mul.f64 	%fd121, %fd120, %fd120;
	setp.lt.f64 	%p34, %fd121, %fd118;
	selp.b32 	%r90, %r89, %r88, %p34;
	selp.f64 	%fd122, %fd121, %fd118, %p34;
	add.s32 	%r91, %r100, 2;
	ld.global.f64 	%fd123, [%rd18+16];
	sub.f64 	%fd124, %fd1, %fd123;
	mul.f64 	%fd125, %fd124, %fd124;
	setp.lt.f64 	%p35, %fd125, %fd122;
	selp.b32 	%r92, %r91, %r90, %p35;
	selp.f64 	%fd126, %fd125, %fd122, %p35;
	add.s32 	%r93, %r100, 3;
	ld.global.f64 	%fd127, [%rd18+24];
	sub.f64 	%fd128, %fd1, %fd127;
	mul.f64 	%fd129, %fd128, %fd128;
	setp.lt.f64 	%p36, %fd129, %fd126;
	selp.b32 	%r108, %r93, %r92, %p36;
	selp.f64 	%fd142, %fd129, %fd126, %p36;
	add.s32 	%r100, %r100, 4;
$L__BB0_11:
	setp.eq.s32 	%p37, %r17, 0;
	@%p37 bra 	$L__BB0_14;
	mul.wide.u32 	%rd19, %r100, 8;
	add.s64 	%rd25, %rd1, %rd19;
	neg.s32 	%r105, %r17;
$L__BB0_13:
	.pragma "nounroll";
	ld.global.f64 	%fd130, [%rd25];
	sub.f64 	%fd131, %fd1, %fd130;
	mul.f64 	%fd132, %fd131, %fd131;
	setp.lt.f64 	%p38, %fd132, %fd142;
	selp.b32 	%r108, %r100, %r108, %p38;
	selp.f64 	%fd142, %fd132, %fd142, %p38;
	add.s32 	%r100, %r100, 1;
	add.s64 	%rd25, %rd25, 8;
	add.s32 	%r105, %r105, 1;
	setp.ne.s32 	%p39, %r105, 0;
	@%p39 bra 	$L__BB0_13;
$L__BB0_14:
	cvta.to.global.u64 	%rd20, %rd9;
	mul.wide.s32 	%rd21, %r1, 4;
	add.s64 	%rd22, %rd20, %rd21;
	st.global.u32 	[%rd22], %r108;
	cvta.to.global.u64 	%rd23, %rd10;
	atom.global.add.f64 	%fd133, [%rd23], %fd142;
$L__BB0_15:
	ret;

}
	// .globl	_Z21update_sum_cnt_kernelPKdPKiPdPiii
.visible .entry _Z21update_sum_cnt_kernelPKdPKiPdPiii(
	.param .u64 .ptr .align 1 _Z21update_sum_cnt_kernelPKdPKiPdPiii_param_0,
	.param .u64 .ptr .align 1 _Z21update_sum_cnt_kernelPKdPKiPdPiii_param_1,
	.param .u64 .ptr .align 1 _Z21update_sum_cnt_kernelPKdPKiPdPiii_param_2,
	.param .u64 .ptr .align 1 _Z21update_sum_cnt_kernelPKdPKiPdPiii_param_3,
	.param .u32 _Z21update_sum_cnt_kernelPKdPKiPdPiii_param_4,
	.param .u32 _Z21update_sum_cnt_kernelPKdPKiPdPiii_param_5
)
{
	.reg .pred 	%p<2>;
	.reg .b32 	%r<8>;
	.reg .b64 	%rd<17>;
	.reg .b64 	%fd<3>;

	ld.param.u64 	%rd1, [_Z21update_sum_cnt_kernelPKdPKiPdPiii_param_0];
	ld.param.u64 	%rd2, [_Z21update_sum_cnt_kernelPKdPKiPdPiii_param_1];
	ld.param.u64 	%rd3, [_Z21update_sum_cnt_kernelPKdPKiPdPiii_param_2];
	ld.param.u64 	%rd4, [_Z21update_sum_cnt_kernelPKdPKiPdPiii_param_3];
	ld.param.u32 	%r2, [_Z21update_sum_cnt_kernelPKdPKiPdPiii_param_4];
	mov.u32 	%r3, %ctaid.x;
	mov.u32 	%r4, %ntid.x;
	mov.u32 	%r5, %tid.x;
	mad.lo.s32 	%r1, %r3, %r4, %r5;
	setp.ge.s32 	%p1, %r1, %r2;
	@%p1 bra 	$L__BB1_2;
	cvta.to.global.u64 	%rd5, %rd2;
	cvta.to.global.u64 	%rd6, %rd1;
	cvta.to.global.u64 	%rd7, %rd3;
	cvta.to.global.u64 	%rd8, %rd4;
	mul.wide.s32 	%rd9, %r1, 4;
	add.s64 	%rd10, %rd5, %rd9;
	ld.global.u32 	%r6, [%rd10];
	mul.wide.s32 	%rd11, %r6, 8;
	add.s64 	%rd12, %rd7, %rd11;
	mul.wide.s32 	%rd13, %r1, 8;
	add.s64 	%rd14, %rd6, %rd13;
	ld.global.f64 	%fd1, [%rd14];
	atom.global.add.f64 	%fd2, [%rd12], %fd1;
	mul.wide.s32 	%rd15, %r6, 4;
	add.s64 	%rd16, %rd8, %rd15;
	atom.global.add.u32 	%r7, [%rd16], 1;
$L__BB1_2:
	ret;

}
	// .globl	_Z22update_calc_avg_kernelPdPKdPKiS1_i
.visible .entry _Z22update_calc_avg_kernelPdPKdPKiS1_i(
	.param .u64 .ptr .align 1 _Z22update_calc_avg_kernelPdPKdPKiS1_i_param_0,
	.param .u64 .ptr .align 1 _Z22update_calc_avg_kernelPdPKdPKiS1_i_param_1,
	.param .u64 .ptr .align 1 _Z22update_calc_avg_kernelPdPKdPKiS1_i_param_2,
	.param .u64 .ptr .align 1 _Z22update_calc_avg_kernelPdPKdPKiS1_i_param_3,
	.param .u32 _Z22update_calc_avg_kernelPdPKdPKiS1_i_param_4
)
{
	.reg .pred 	%p<3>;
	.reg .b32 	%r<7>;
	.reg .b64 	%rd<16>;
	.reg .b64 	%fd<5>;

	ld.param.u64 	%rd5, [_Z22update_calc_avg_kernelPdPKdPKiS1_i_param_0];
	ld.param.u64 	%rd2, [_Z22update_calc_avg_kernelPdPKdPKiS1_i_param_1];
	ld.param.u64 	%rd3, [_Z22update_calc_avg_kernelPdPKdPKiS1_i_param_2];
	ld.param.u64 	%rd4, [_Z22update_calc_avg_kernelPdPKdPKiS1_i_param_3];
	ld.param.u32 	%r3, [_Z22update_calc_avg_kernelPdPKdPKiS1_i_param_4];
	cvta.to.global.u64 	%rd1, %rd5;
	mov.u32 	%r4, %ctaid.x;
	mov.u32 	%r5, %ntid.x;
	mov.u32 	%r6, %tid.x;
	mad.lo.s32 	%r1, %r4, %r5, %r6;
	setp.ge.s32 	%p1, %r1, %r3;
	@%p1 bra 	$L__BB2_4;
	cvta.to.global.u64 	%rd6, %rd3;
	mul.wide.s32 	%rd7, %r1, 4;
	add.s64 	%rd8, %rd6, %rd7;
	ld.global.u32 	%r2, [%rd8];
	setp.lt.s32 	%p2, %r2, 1;
	@%p2 bra 	$L__BB2_3;
	cvta.to.global.u64 	%rd12, %rd2;
	mul.wide.s32 	%rd13, %r1, 8;
	add.s64 	%rd14, %rd12, %rd13;
	ld.global.f64 	%fd2, [%rd14];
	cvt.rn.f64.u32 	%fd3, %r2;
	div.rn.f64 	%fd4, %fd2, %fd3;
	add.s64 	%rd15, %rd1, %rd13;
	st.global.f64 	[%rd15], %fd4;
	bra.uni 	$L__BB2_4;
$L__BB2_3:
	cvta.to.global.u64 	%rd9, %rd4;
	ld.global.f64 	%fd1, [%rd9];
	mul.wide.s32 	%rd10, %r1, 8;
	add.s64 	%rd11, %rd1, %rd10;
	st.global.f64 	[%rd11], %fd1;
$L__BB2_4:
	ret;

}


// ===== COMPILED SASS (sm_100) =====

	.target	sm_100

	.elftype	@"ET_EXEC"


//--------------------- .note.nv.tkinfo           --------------------------
	.section	.note.nv.tkinfo,"",@"SHT_NOTE"
	.sectionflags	@"SHF_NOTE_NV_TKINFO"
	.tkinfo
        /*0018*/ 	.word	0x00000002
        /*0030*/ 	.string	""
        /*0030*/ 	.string	"ptxas"
        /*0030*/ 	.string	"Cuda compilation tools, release 13.0, V13.0.88"
        /*0030*/ 	.string	"Build cuda_13.0.r13.0/compiler.36424714_0"
        /*0030*/ 	.string	"-arch sm_100 -m 64 "



//--------------------- .note.nv.cuinfo           --------------------------
	.section	.note.nv.cuinfo,"",@"SHT_NOTE"
	.sectionflags	@"SHF_NOTE_NV_CUINFO"
        /*0018*/ 	.short	0x0002
        /*001a*/ 	.short	0x0064
        /*001c*/ 	.short	0x0082
	.zero		2


//--------------------- .nv.info                  --------------------------
	.section	.nv.info,"",@"SHT_CUDA_INFO"
	.align	4


	//----- nvinfo : EIATTR_REGCOUNT
	.align		4
        /*0000*/ 	.byte	0x04, 0x2f
        /*0002*/ 	.short	(.L_1 - .L_0)
	.align		4
.L_0:
        /*0004*/ 	.word	index@(_Z17assignment_kernelPKdS0_PiPdii)
        /*0008*/ 	.word	0x0000001d


	//----- nvinfo : EIATTR_FRAME_SIZE
	.align		4
.L_1:
        /*000c*/ 	.byte	0x04, 0x11
        /*000e*/ 	.short	(.L_3 - .L_2)
	.align		4
.L_2:
        /*0010*/ 	.word	index@(_Z17assignment_kernelPKdS0_PiPdii)
        /*0014*/ 	.word	0x00000000


	//----- nvinfo : EIATTR_REGCOUNT
	.align		4
.L_3:
        /*0018*/ 	.byte	0x04, 0x2f
        /*001a*/ 	.short	(.L_5 - .L_4)
	.align		4
.L_4:
        /*001c*/ 	.word	index@(_Z21update_sum_cnt_kernelPKdPKiPdPiii)
        /*0020*/ 	.word	0x0000000e


	//----- nvinfo : EIATTR_FRAME_SIZE
	.align		4
.L_5:
        /*0024*/ 	.byte	0x04, 0x11
        /*0026*/ 	.short	(.L_7 - .L_6)
	.align		4
.L_6:
        /*0028*/ 	.word	index@(_Z21update_sum_cnt_kernelPKdPKiPdPiii)
        /*002c*/ 	.word	0x00000000


	//----- nvinfo : EIATTR_REGCOUNT
	.align		4
.L_7:
        /*0030*/ 	.byte	0x04, 0x2f
        /*0032*/ 	.short	(.L_9 - .L_8)
	.align		4
.L_8:
        /*0034*/ 	.word	index@(_Z22update_calc_avg_kernelPdPKdPKiS1_i)
        /*0038*/ 	.word	0x00000019


	//----- nvinfo : EIATTR_FRAME_SIZE
	.align		4
.L_9:
        /*003c*/ 	.byte	0x04, 0x11
        /*003e*/ 	.short	(.L_11 - .L_10)
	.align		4
.L_10:
        /*0040*/ 	.word	index@($__internal_0_$__cuda_sm20_div_rn_f64_full)
        /*0044*/ 	.word	0x00000000


	//----- nvinfo : EIATTR_FRAME_SIZE
	.align		4
.L_11:
        /*0048*/ 	.byte	0x04, 0x11
        /*004a*/ 	.short	(.L_13 - .L_12)
	.align		4
.L_12:
        /*004c*/ 	.word	index@(_Z22update_calc_avg_kernelPdPKdPKiS1_i)
        /*0050*/ 	.word	0x00000000


	//----- nvinfo : EIATTR_MIN_STACK_SIZE
	.align		4
.L_13:
        /*0054*/ 	.byte	0x04, 0x12
        /*0056*/ 	.short	(.L_15 - .L_14)
	.align		4
.L_14:
        /*0058*/ 	.word	index@(_Z22update_calc_avg_kernelPdPKdPKiS1_i)
        /*005c*/ 	.word	0x00000000


	//----- nvinfo : EIATTR_MIN_STACK_SIZE
	.align		4
.L_15:
        /*0060*/ 	.byte	0x04, 0x12
        /*0062*/ 	.short	(.L_17 - .L_16)
	.align		4
.L_16:
        /*0064*/ 	.word	index@(_Z21update_sum_cnt_kernelPKdPKiPdPiii)
        /*0068*/ 	.word	0x00000000


	//----- nvinfo : EIATTR_MIN_STACK_SIZE
	.align		4
.L_17:
        /*006c*/ 	.byte	0x04, 0x12
        /*006e*/ 	.short	(.L_19 - .L_18)
	.align		4
.L_18:
        /*0070*/ 	.word	index@(_Z17assignment_kernelPKdS0_PiPdii)
        /*0074*/ 	.word	0x00000000
.L_19:


//--------------------- .nv.compat                --------------------------
	.section	.nv.compat,"",@"SHT_CUDA_COMPAT_INFO"
	.align	4
        /*0000*/ 	.byte	0x02, 0x09, 0x00, 0x00, 0x02, 0x02, 0x01, 0x00, 0x02, 0x05, 0x05, 0x00, 0x03, 0x07, 0x01, 0x01
        /*0010*/ 	.byte	0x02, 0x03, 0x00, 0x00, 0x02, 0x06, 0x01, 0x00, 0x04, 0x0b, 0x08, 0x00, 0x01, 0x00, 0x00, 0x00
        /*0020*/ 	.byte	0x00, 0x00, 0x00, 0x00


//--------------------- .nv.info._Z22update_calc_avg_kernelPdPKdPKiS1_i --------------------------
	.section	.nv.info._Z22update_calc_avg_kernelPdPKdPKiS1_i,"",@"SHT_CUDA_INFO"
	.sectionflags	@""
	.align	4


	//----- nvinfo : EIATTR_CUDA_API_VERSION
	.align		4
        /*0000*/ 	.byte	0x04, 0x37
        /*0002*/ 	.short	(.L_21 - .L_20)
.L_20:
        /*0004*/ 	.word	0x00000082


	//----- nvinfo : EIATTR_KPARAM_INFO
	.align		4
.L_21:
        /*0008*/ 	.byte	0x04, 0x17
        /*000a*/ 	.short	(.L_23 - .L_22)
.L_22:
        /*000c*/ 	.word	0x00000000
        /*0010*/ 	.short	0x0004
        /*0012*/ 	.short	0x0020
        /*0014*/ 	.byte	0x00, 0xf0, 0x11, 0x00


	//----- nvinfo : EIATTR_KPARAM_INFO
	.align		4
.L_23:
        /*0018*/ 	.byte	0x04, 0x17
        /*001a*/ 	.short	(.L_25 - .L_24)
.L_24:
        /*001c*/ 	.word	0x00000000
        /*0020*/ 	.short	0x0003
        /*0022*/ 	.short	0x0018
        /*0024*/ 	.byte	0x00, 0xf5, 0x21, 0x00


	//----- nvinfo : EIATTR_KPARAM_INFO
	.align		4
.L_25:
        /*0028*/ 	.byte	0x04, 0x17
        /*002a*/ 	.short	(.L_27 - .L_26)
.L_26:
        /*002c*/ 	.word	0x00000000
        /*0030*/ 	.short	0x0002
        /*0032*/ 	.short	0x0010
        /*0034*/ 	.byte	0x00, 0xf5, 0x21, 0x00


	//----- nvinfo : EIATTR_KPARAM_INFO
	.align		4
.L_27:
        /*0038*/ 	.byte	0x04, 0x17
        /*003a*/ 	.short	(.L_29 - .L_28)
.L_28:
        /*003c*/ 	.word	0x00000000
        /*0040*/ 	.short	0x0001
        /*0042*/ 	.short	0x0008
        /*0044*/ 	.byte	0x00, 0xf5, 0x21, 0x00


	//----- nvinfo : EIATTR_KPARAM_INFO
	.align		4
.L_29:
        /*0048*/ 	.byte	0x04, 0x17
        /*004a*/ 	.short	(.L_31 - .L_30)
.L_30:
        /*004c*/ 	.word	0x00000000
        /*0050*/ 	.short	0x0000
        /*0052*/ 	.short	0x0000
        /*0054*/ 	.byte	0x00, 0xf5, 0x21, 0x00


	//----- nvinfo : EIATTR_SPARSE_MMA_MASK
	.align		4
.L_31:
        /*0058*/ 	.byte	0x03, 0x50
        /*005a*/ 	.short	0x0000


	//----- nvinfo : EIATTR_MAXREG_COUNT
	.align		4
        /*005c*/ 	.byte	0x03, 0x1b
        /*005e*/ 	.short	0x00ff


	//----- nvinfo : EIATTR_MERCURY_ISA_VERSION
	.align		4
        /*0060*/ 	.byte	0x03, 0x5f
        /*0062*/ 	.short	0x0101


	//----- nvinfo : EIATTR_VRC_CTA_INIT_COUNT
	.align		4
        /*0064*/ 	.byte	0x02, 0x4a
	.zero		1
	.zero		1


	//----- nvinfo : EIATTR_EXIT_INSTR_OFFSETS
	.align		4
        /*0068*/ 	.byte	0x04, 0x1c
        /*006a*/ 	.short	(.L_33 - .L_32)


	//   ....[0]....
.L_32:
        /*006c*/ 	.word	0x00000070


	//   ....[1]....
        /*0070*/ 	.word	0x00000270


	//   ....[2]....
        /*0074*/ 	.word	0x000002d0


	//----- nvinfo : EIATTR_CRS_STACK_SIZE
	.align		4
.L_33:
        /*0078*/ 	.byte	0x04, 0x1e
        /*007a*/ 	.short	(.L_35 - .L_34)
.L_34:
        /*007c*/ 	.word	0x00000000


	//----- nvinfo : EIATTR_CBANK_PARAM_SIZE
	.align		4
.L_35:
        /*0080*/ 	.byte	0x03, 0x19
        /*0082*/ 	.short	0x0024


	//----- nvinfo : EIATTR_PARAM_CBANK
	.align		4
        /*0084*/ 	.byte	0x04, 0x0a
        /*0086*/ 	.short	(.L_37 - .L_36)
	.align		4
.L_36:
        /*0088*/ 	.word	index@(.nv.constant0._Z22update_calc_avg_kernelPdPKdPKiS1_i)
        /*008c*/ 	.short	0x0380
        /*008e*/ 	.short	0x0024


	//----- nvinfo : EIATTR_SW_WAR
	.align		4
.L_37:
        /*0090*/ 	.byte	0x04, 0x36
        /*0092*/ 	.short	(.L_39 - .L_38)
.L_38:
        /*0094*/ 	.word	0x00000008
.L_39:


//--------------------- .nv.info._Z21update_sum_cnt_kernelPKdPKiPdPiii --------------------------
	.section	.nv.info._Z21update_sum_cnt_kernelPKdPKiPdPiii,"",@"SHT_CUDA_INFO"
	.sectionflags	@""
	.align	4


	//----- nvinfo : EIATTR_CUDA_API_VERSION
	.align		4
        /*0000*/ 	.byte	0x04, 0x37
        /*0002*/ 	.short	(.L_41 - .L_40)
.L_40:
        /*0004*/ 	.word	0x00000082


	//----- nvinfo : EIATTR_KPARAM_INFO
	.align		4
.L_41:
        /*0008*/ 	.byte	0x04, 0x17
        /*000a*/ 	.short	(.L_43 - .L_42)
.L_42:
        /*000c*/ 	.word	0x00000000
        /*0010*/ 	.short	0x0005
        /*0012*/ 	.short	0x0024
        /*0014*/ 	.byte	0x00, 0xf0, 0x11, 0x00


	//----- nvinfo : EIATTR_KPARAM_INFO
	.align		4
.L_43:
        /*0018*/ 	.byte	0x04, 0x17
        /*001a*/ 	.short	(.L_45 - .L_44)
.L_44:
        /*001c*/ 	.word	0x00000000
        /*0020*/ 	.short	0x0004
        /*0022*/ 	.short	0x0020
        /*0024*/ 	.byte	0x00, 0xf0, 0x11, 0x00


	//----- nvinfo : EIATTR_KPARAM_INFO
	.align		4
.L_45:
        /*0028*/ 	.byte	0x04, 0x17
        /*002a*/ 	.short	(.L_47 - .L_46)
.L_46:
        /*002c*/ 	.word	0x00000000
        /*0030*/ 	.short	0x0003
        /*0032*/ 	.short	0x0018
        /*0034*/ 	.byte	0x00, 0xf5, 0x21, 0x00


	//----- nvinfo : EIATTR_KPARAM_INFO
	.align		4
.L_47:
        /*0038*/ 	.byte	0x04, 0x17
        /*003a*/ 	.short	(.L_49 - .L_48)
.L_48:
        /*003c*/ 	.word	0x00000000
        /*0040*/ 	.short	0x0002
        /*0042*/ 	.short	0x0010
        /*0044*/ 	.byte	0x00, 0xf5, 0x21, 0x00


	//----- nvinfo : EIATTR_KPARAM_INFO
	.align		4
.L_49:
        /*0048*/ 	.byte	0x04, 0x17
        /*004a*/ 	.short	(.L_51 - .L_50)
.L_50:
        /*004c*/ 	.word	0x00000000
        /*0050*/ 	.short	0x0001
        /*0052*/ 	.short	0x0008
        /*0054*/ 	.byte	0x00, 0xf5, 0x21, 0x00


	//----- nvinfo : EIATTR_KPARAM_INFO
	.align		4
.L_51:
        /*0058*/ 	.byte	0x04, 0x17
        /*005a*/ 	.short	(.L_53 - .L_52)
.L_52:
        /*005c*/ 	.word	0x00000000
        /*0060*/ 	.short	0x0000
        /*0062*/ 	.short	0x0000
        /*0064*/ 	.byte	0x00, 0xf5, 0x21, 0x00


	//----- nvinfo : EIATTR_SPARSE_MMA_MASK
	.align		4
.L_53:
        /*0068*/ 	.byte	0x03, 0x50
        /*006a*/ 	.short	0x0000


	//----- nvinfo : EIATTR_MAXREG_COUNT
	.align		4
        /*006c*/ 	.byte	0x03, 0x1b
        /*006e*/ 	.short	0x00ff


	//----- nvinfo : EIATTR_MERCURY_ISA_VERSION
	.align		4
        /*0070*/ 	.byte	0x03, 0x5f
        /*0072*/ 	.short	0x0101


	//----- nvinfo : EIATTR_VRC_CTA_INIT_COUNT
	.align		4
        /*0074*/ 	.byte	0x02, 0x4a
	.zero		1
	.zero		1


	//----- nvinfo : EIATTR_EXIT_INSTR_OFFSETS
	.align		4
        /*0078*/ 	.byte	0x04, 0x1c
        /*007a*/ 	.short	(.L_55 - .L_54)


	//   ....[0]....
.L_54:
        /*007c*/ 	.word	0x00000070


	//   ....[1]....
        /*0080*/ 	.word	0x00000160


	//----- nvinfo : EIATTR_CBANK_PARAM_SIZE
	.align		4
.L_55:
        /*0084*/ 	.byte	0x03, 0x19
        /*0086*/ 	.short	0x0028


	//----- nvinfo : EIATTR_PARAM_CBANK
	.align		4
        /*0088*/ 	.byte	0x04, 0x0a
        /*008a*/ 	.short	(.L_57 - .L_56)
	.align		4
.L_56:
        /*008c*/ 	.word	index@(.nv.constant0._Z21update_sum_cnt_kernelPKdPKiPdPiii)
        /*0090*/ 	.short	0x0380
        /*0092*/ 	.short	0x0028


	//----- nvinfo : EIATTR_SW_WAR
	.align		4
.L_57:
        /*0094*/ 	.byte	0x04, 0x36
        /*0096*/ 	.short	(.L_59 - .L_58)
.L_58:
        /*0098*/ 	.word	0x00000008
.L_59:


//--------------------- .nv.info._Z17assignment_kernelPKdS0_PiPdii --------------------------
	.section	.nv.info._Z17assignment_kernelPKdS0_PiPdii,"",@"SHT_CUDA_INFO"
	.sectionflags	@""
	.align	4


	//----- nvinfo : EIATTR_CUDA_API_VERSION
	.align		4
        /*0000*/ 	.byte	0x04, 0x37
        /*0002*/ 	.short	(.L_61 - .L_60)
.L_60:
        /*0004*/ 	.word	0x00000082


	//----- nvinfo : EIATTR_KPARAM_INFO
	.align		4
.L_61:
        /*0008*/ 	.byte	0x04, 0x17
        /*000a*/ 	.short	(.L_63 - .L_62)
.L_62:
        /*000c*/ 	.word	0x00000000
        /*0010*/ 	.short	0x0005
        /*0012*/ 	.short	0x0024
        /*0014*/ 	.byte	0x00, 0xf0, 0x11, 0x00


	//----- nvinfo : EIATTR_KPARAM_INFO
	.align		4
.L_63:
        /*0018*/ 	.byte	0x04, 0x17
        /*001a*/ 	.short	(.L_65 - .L_64)
.L_64:
        /*001c*/ 	.word	0x00000000
        /*0020*/ 	.short	0x0004
        /*0022*/ 	.short	0x0020
        /*0024*/ 	.byte	0x00, 0xf0, 0x11, 0x00


	//----- nvinfo : EIATTR_KPARAM_INFO
	.align		4
.L_65:
        /*0028*/ 	.byte	0x04, 0x17
        /*002a*/ 	.short	(.L_67 - .L_66)
.L_66:
        /*002c*/ 	.word	0x00000000
        /*0030*/ 	.short	0x0003
        /*0032*/ 	.short	0x0018
        /*0034*/ 	.byte	0x00, 0xf5, 0x21, 0x00


	//----- nvinfo : EIATTR_KPARAM_INFO
	.align		4
.L_67:
        /*0038*/ 	.byte	0x04, 0x17
        /*003a*/ 	.short	(.L_69 - .L_68)
.L_68:
        /*003c*/ 	.word	0x00000000
        /*0040*/ 	.short	0x0002
        /*0042*/ 	.short	0x0010
        /*0044*/ 	.byte	0x00, 0xf5, 0x21, 0x00


	//----- nvinfo : EIATTR_KPARAM_INFO
	.align		4
.L_69:
        /*0048*/ 	.byte	0x04, 0x17
        /*004a*/ 	.short	(.L_71 - .L_70)
.L_70:
        /*004c*/ 	.word	0x00000000
        /*0050*/ 	.short	0x0001
        /*0052*/ 	.short	0x0008
        /*0054*/ 	.byte	0x00, 0xf5, 0x21, 0x00


	//----- nvinfo : EIATTR_KPARAM_INFO
	.align		4
.L_71:
        /*0058*/ 	.byte	0x04, 0x17
        /*005a*/ 	.short	(.L_73 - .L_72)
.L_72:
        /*005c*/ 	.word	0x00000000
        /*0060*/ 	.short	0x0000
        /*0062*/ 	.short	0x0000
        /*0064*/ 	.byte	0x00, 0xf5, 0x21, 0x00


	//----- nvinfo : EIATTR_SPARSE_MMA_MASK
	.align		4
.L_73:
        /*0068*/ 	.byte	0x03, 0x50
        /*006a*/ 	.short	0x0000


	//----- nvinfo : EIATTR_MAXREG_COUNT
	.align		4
        /*006c*/ 	.byte	0x03, 0x1b
        /*006e*/ 	.short	0x00ff


	//----- nvinfo : EIATTR_MERCURY_ISA_VERSION
	.align		4
        /*0070*/ 	.byte	0x03, 0x5f
        /*0072*/ 	.short	0x0101


	//----- nvinfo : EIATTR_VRC_CTA_INIT_COUNT
	.align		4
        /*0074*/ 	.byte	0x02, 0x4a
	.zero		1
	.zero		1


	//----- nvinfo : EIATTR_EXIT_INSTR_OFFSETS
	.align		4
        /*0078*/ 	.byte	0x04, 0x1c
        /*007a*/ 	.short	(.L_75 - .L_74)


	//   ....[0]....
.L_74:
        /*007c*/ 	.word	0x00000070


	//   ....[1]....
        /*0080*/ 	.word	0x00001160


	//----- nvinfo : EIATTR_CBANK_PARAM_SIZE
	.align		4
.L_75:
        /*0084*/ 	.byte	0x03, 0x19
        /*0086*/ 	.short	0x0028


	//----- nvinfo : EIATTR_PARAM_CBANK
	.align		4
        /*0088*/ 	.byte	0x04, 0x0a
        /*008a*/ 	.short	(.L_77 - .L_76)
	.align		4
.L_76:
        /*008c*/ 	.word	index@(.nv.constant0._Z17assignment_kernelPKdS0_PiPdii)
        /*0090*/ 	.short	0x0380
        /*0092*/ 	.short	0x0028


	//----- nvinfo : EIATTR_SW_WAR
	.align		4
.L_77:
        /*0094*/ 	.byte	0x04, 0x36
        /*0096*/ 	.short	(.L_79 - .L_78)
.L_78:
        /*0098*/ 	.word	0x00000008
.L_79:


//--------------------- .nv.callgraph             --------------------------
	.section	.nv.callgraph,"",@"SHT_CUDA_CALLGRAPH"
	.align	4
	.sectionentsize	8
	.align		4
        /*0000*/ 	.word	0x00000000
	.align		4
        /*0004*/ 	.word	0xffffffff
	.align		4
        /*0008*/ 	.word	0x00000000
	.align		4
        /*000c*/ 	.word	0xfffffffe
	.align		4
        /*0010*/ 	.word	0x00000000
	.align		4
        /*0014*/ 	.word	0xfffffffd
	.align		4
        /*0018*/ 	.word	0x00000000
	.align		4
        /*001c*/ 	.word	0xfffffffc


//--------------------- .text._Z22update_calc_avg_kernelPdPKdPKiS1_i --------------------------
	.section	.text._Z22update_calc_avg_kernelPdPKdPKiS1_i,"ax",@progbits
	.align	128
        .global         _Z22update_calc_avg_kernelPdPKdPKiS1_i
        .type           _Z22update_calc_avg_kernelPdPKdPKiS1_i,@function
        .size           _Z22update_calc_avg_kernelPdPKdPKiS1_i,(.L_x_17 - _Z22update_calc_avg_kernelPdPKdPKiS1_i)
        .other          _Z22update_calc_avg_kernelPdPKdPKiS1_i,@"STO_CUDA_ENTRY STV_DEFAULT"
_Z22update_calc_avg_kernelPdPKdPKiS1_i:
.text._Z22update_calc_avg_kernelPdPKdPKiS1_i:
[----:B------:R-:W-:Y:S01]  /*0000*/  LDC R1, c[0x0][0x37c] ;  /* 0x0000df00ff017b82 */ /* 0x000fe20000000800 */
[----:B------:R-:W0:Y:S07]  /*0010*/  S2R R3, SR_TID.X ;  /* 0x0000000000037919 */ /* 0x000e2e0000002100 */
[----:B------:R-:W0:Y:S01]  /*0020*/  S2UR UR4, SR_CTAID.X ;  /* 0x00000000000479c3 */ /* 0x000e220000002500 */
[----:B------:R-:W1:Y:S07]  /*0030*/  LDCU UR5, c[0x0][0x3a0] ;  /* 0x00007400ff0577ac */ /* 0x000e6e0008000800 */
[----:B------:R-:W0:Y:S02]  /*0040*/  LDC R0, c[0x0][0x360] ;  /* 0x0000d800ff007b82 */ /* 0x000e240000000800 */
[----:B0-----:R-:W-:-:S05]  /*0050*/  IMAD R0, R0, UR4, R3 ;  /* 0x0000000400007c24 */ /* 0x001fca000f8e0203 */
[----:B-1----:R-:W-:-:S13]  /*0060*/  ISETP.GE.AND P0, PT, R0, UR5, PT ;  /* 0x0000000500007c0c */ /* 0x002fda000bf06270 */
[----:B------:R-:W-:Y:S05]  /*0070*/  @P0 EXIT ;  /* 0x000000000000094d */ /* 0x000fea0003800000 */
[----:B------:R-:W0:Y:S01]  /*0080*/  LDC.64 R2, c[0x0][0x390] ;  /* 0x0000e400ff027b82 */ /* 0x000e220000000a00 */
[----:B------:R-:W1:Y:S01]  /*0090*/  LDCU.64 UR4, c[0x0][0x358] ;  /* 0x00006b00ff0477ac */ /* 0x000e620008000a00 */
[----:B0-----:R-:W-:-:S05]  /*00a0*/  IMAD.WIDE R2, R0, 0x4, R2 ;  /* 0x0000000400027825 */ /* 0x001fca00078e0202 */
[----:B-1----:R-:W2:Y:S02]  /*00b0*/  LDG.E R4, desc[UR4][R2.64] ;  /* 0x0000000402047981 */ /* 0x002ea4000c1e1900 */
[----:B--2---:R-:W-:-:S13]  /*00c0*/  ISETP.GE.AND P0, PT, R4, 0x1, PT ;  /* 0x000000010400780c */ /* 0x004fda0003f06270 */
[----:B------:R-:W-:Y:S05]  /*00d0*/  @!P0 BRA `(.L_x_0) ;  /* 0x0000000000688947 */ /* 0x000fea0003800000 */
[----:B------:R-:W0:Y:S02]  /*00e0*/  LDC.64 R6, c[0x0][0x388] ;  /* 0x0000e200ff067b82 */ /* 0x000e240000000a00 */
[----:B0-----:R-:W-:-:S06]  /*00f0*/  IMAD.WIDE R6, R0, 0x8, R6 ;  /* 0x0000000800067825 */ /* 0x001fcc00078e0206 */
[----:B------:R-:W2:Y:S01]  /*0100*/  LDG.E.64 R6, desc[UR4][R6.64] ;  /* 0x0000000406067981 */ /* 0x000ea2000c1e1b00 */
[----:B------:R-:W0:Y:S01]  /*0110*/  I2F.F64.U32 R4, R4 ;  /* 0x0000000400047312 */ /* 0x000e220000201800 */
[----:B------:R-:W-:Y:S01]  /*0120*/  IMAD.MOV.U32 R2, RZ, RZ, 0x1 ;  /* 0x00000001ff027424 */ /* 0x000fe200078e00ff */
[----:B------:R-:W-:Y:S06]  /*0130*/  BSSY.RECONVERGENT B0, `(.L_x_1) ;  /* 0x0000010000007945 */ /* 0x000fec0003800200 */
[----:B0-----:R-:W0:Y:S02]  /*0140*/  MUFU.RCP64H R3, R5 ;  /* 0x0000000500037308 */ /* 0x001e240000001800 */
[----:B0-----:R-:W-:-:S08]  /*0150*/  DFMA R8, -R4, R2, 1 ;  /* 0x3ff000000408742b */ /* 0x001fd00000000102 */
[----:B------:R-:W-:-:S08]  /*0160*/  DFMA R8, R8, R8, R8 ;  /* 0x000000080808722b */ /* 0x000fd00000000008 */
[----:B------:R-:W-:-:S08]  /*0170*/  DFMA R8, R2, R8, R2 ;  /* 0x000000080208722b */ /* 0x000fd00000000002 */
[----:B------:R-:W-:-:S08]  /*0180*/  DFMA R2, -R4, R8, 1 ;  /* 0x3ff000000402742b */ /* 0x000fd00000000108 */
[----:B------:R-:W-:-:S08]  /*0190*/  DFMA R2, R8, R2, R8 ;  /* 0x000000020802722b */ /* 0x000fd00000000008 */
[----:B--2---:R-:W-:Y:S01]  /*01a0*/  DMUL R8, R6, R2 ;  /* 0x0000000206087228 */ /* 0x004fe20000000000 */
[----:B------:R-:W-:-:S07]  /*01b0*/  FSETP.GEU.AND P1, PT, |R7|, 6.5827683646048100446e-37, PT ;  /* 0x036000000700780b */ /* 0x000fce0003f2e200 */
[----:B------:R-:W-:-:S08]  /*01c0*/  DFMA R10, -R4, R8, R6 ;  /* 0x00000008040a722b */ /* 0x000fd00000000106 */
[----:B------:R-:W-:-:S10]  /*01d0*/  DFMA R2, R2, R10, R8 ;  /* 0x0000000a0202722b */ /* 0x000fd40000000008 */
[----:B------:R-:W-:-:S05]  /*01e0*/  FFMA R8, RZ, R5, R3 ;  /* 0x00000005ff087223 */ /* 0x000fca0000000003 */
[----:B------:R-:W-:-:S13]  /*01f0*/  FSETP.GT.AND P0, PT, |R8|, 1.469367938527859385e-39, PT ;  /* 0x001000000800780b */ /* 0x000fda0003f04200 */
[----:B------:R-:W-:Y:S05]  /*0200*/  @P0 BRA P1, `(.L_x_2) ;  /* 0x0000000000080947 */ /* 0x000fea0000800000 */
[----:B------:R-:W-:-:S07]  /*0210*/  MOV R10, 0x230 ;  /* 0x00000230000a7802 */ /* 0x000fce0000000f00 */
[----:B------:R-:W-:Y:S05]  /*0220*/  CALL.REL.NOINC `($__internal_0_$__cuda_sm20_div_rn_f64_full) ;  /* 0x00000000002c7944 */ /* 0x000fea0003c00000 */
.L_x_2:
[----:B------:R-:W-:Y:S05]  /*0230*/  BSYNC.RECONVERGENT B0 ;  /* 0x0000000000007941 */ /* 0x000fea0003800200 */
.L_x_1:
[----:B------:R-:W0:Y:S02]  /*0240*/  LDC.64 R4, c[0x0][0x380] ;  /* 0x0000e000ff047b82 */ /* 0x000e240000000a00 */
[----:B0-----:R-:W-:-:S05]  /*0250*/  IMAD.WIDE R4, R0, 0x8, R4 ;  /* 0x0000000800047825 */ /* 0x001fca00078e0204 */
[----:B------:R-:W-:Y:S01]  /*0260*/  STG.E.64 desc[UR4][R4.64], R2 ;  /* 0x0000000204007986 */ /* 0x000fe2000c101b04 */
[----:B------:R-:W-:Y:S05]  /*0270*/  EXIT ;  /* 0x000000000000794d */ /* 0x000fea0003800000 */
.L_x_0:
[----:B------:R-:W0:Y:S08]  /*0280*/  LDC.64 R2, c[0x0][0x398] ;  /* 0x0000e600ff027b82 */ /* 0x000e300000000a00 */
[----:B------:R-:W1:Y:S01]  /*0290*/  LDC.64 R4, c[0x0][0x380] ;  /* 0x0000e000ff047b82 */ /* 0x000e620000000a00 */
[----:B0-----:R-:W2:Y:S01]  /*02a0*/  LDG.E.64 R2, desc[UR4][R2.64] ;  /* 0x0000000402027981 */ /* 0x001ea2000c1e1b00 */
[----:B-1----:R-:W-:-:S05]  /*02b0*/  IMAD.WIDE R4, R0, 0x8, R4 ;  /* 0x0000000800047825 */ /* 0x002fca00078e0204 */
[----:B--2---:R-:W-:Y:S01]  /*02c0*/  STG.E.64 desc[UR4][R4.64], R2 ;  /* 0x0000000204007986 */ /* 0x004fe2000c101b04 */
[----:B------:R-:W-:Y:S05]  /*02d0*/  EXIT ;  /* 0x000000000000794d */ /* 0x000fea0003800000 */
        .weak           $__internal_0_$__cuda_sm20_div_rn_f64_full
        .type           $__internal_0_$__cuda_sm20_div_rn_f64_full,@function
        .size           $__internal_0_$__cuda_sm20_div_rn_f64_full,(.L_x_17 - $__internal_0_$__cuda_sm20_div_rn_f64_full)
$__internal_0_$__cuda_sm20_div_rn_f64_full:
[C---:B------:R-:W-:Y:S01]  /*02e0*/  FSETP.GEU.AND P0, PT, |R5|.reuse, 1.469367938527859385e-39, PT ;  /* 0x001000000500780b */ /* 0x040fe20003f0e200 */
[----:B------:R-:W-:Y:S01]  /*02f0*/  IMAD.MOV.U32 R16, RZ, RZ, 0x1 ;  /* 0x00000001ff107424 */ /* 0x000fe200078e00ff */
[----:B------:R-:W-:Y:S01]  /*0300*/  LOP3.LUT R2, R5, 0x800fffff, RZ, 0xc0, !PT ;  /* 0x800fffff05027812 */ /* 0x000fe200078ec0ff */
[----:B------:R-:W-:Y:S01]  /*0310*/  BSSY.RECONVERGENT B1, `(.L_x_3) ;  /* 0x0000055000017945 */ /* 0x000fe20003800200 */
[C---:B------:R-:W-:Y:S02]  /*0320*/  FSETP.GEU.AND P2, PT, |R7|.reuse, 1.469367938527859385e-39, PT ;  /* 0x001000000700780b */ /* 0x040fe40003f4e200 */
[----:B------:R-:W-:Y:S01]  /*0330*/  LOP3.LUT R3, R2, 0x3ff00000, RZ, 0xfc, !PT ;  /* 0x3ff0000002037812 */ /* 0x000fe200078efcff */
[----:B------:R-:W-:Y:S01]  /*0340*/  IMAD.MOV.U32 R2, RZ, RZ, R4 ;  /* 0x000000ffff027224 */ /* 0x000fe200078e0004 */
[----:B------:R-:W-:Y:S02]  /*0350*/  LOP3.LUT R11, R7, 0x7ff00000, RZ, 0xc0, !PT ;  /* 0x7ff00000070b7812 */ /* 0x000fe400078ec0ff */
[----:B------:R-:W-:-:S03]  /*0360*/  LOP3.LUT R14, R5, 0x7ff00000, RZ, 0xc0, !PT ;  /* 0x7ff00000050e7812 */ /* 0x000fc600078ec0ff */
[----:B------:R-:W-:Y:S01]  /*0370*/  @!P0 DMUL R2, R4, 8.98846567431157953865e+307 ;  /* 0x7fe0000004028828 */ /* 0x000fe20000000000 */
[----:B------:R-:W-:-:S03]  /*0380*/  ISETP.GE.U32.AND P1, PT, R11, R14, PT ;  /* 0x0000000e0b00720c */ /* 0x000fc60003f26070 */
[----:B------:R-:W-:Y:S01]  /*0390*/  @!P2 LOP3.LUT R12, R5, 0x7ff00000, RZ, 0xc0, !PT ;  /* 0x7ff00000050ca812 */ /* 0x000fe200078ec0ff */
[----:B------:R-:W-:Y:S01]  /*03a0*/  @!P2 IMAD.MOV.U32 R18, RZ, RZ, RZ ;  /* 0x000000ffff12a224 */ /* 0x000fe200078e00ff */
[----:B------:R-:W0:Y:S02]  /*03b0*/  MUFU.RCP64H R17, R3 ;  /* 0x0000000300117308 */ /* 0x000e240000001800 */
[----:B------:R-:W-:Y:S01]  /*03c0*/  @!P2 ISETP.GE.U32.AND P3, PT, R11, R12, PT ;  /* 0x0000000c0b00a20c */ /* 0x000fe20003f66070 */
[----:B------:R-:W-:-:S05]  /*03d0*/  IMAD.MOV.U32 R12, RZ, RZ, 0x1ca00000 ;  /* 0x1ca00000ff0c7424 */ /* 0x000fca00078e00ff */
[----:B------:R-:W-:-:S04]  /*03e0*/  @!P2 SEL R13, R12, 0x63400000, !P3 ;  /* 0x634000000c0da807 */ /* 0x000fc80005800000 */
[----:B------:R-:W-:-:S04]  /*03f0*/  @!P2 LOP3.LUT R13, R13, 0x80000000, R7, 0xf8, !PT ;  /* 0x800000000d0da812 */ /* 0x000fc800078ef807 */
[----:B------:R-:W-:Y:S01]  /*0400*/  @!P2 LOP3.LUT R19, R13, 0x100000, RZ, 0xfc, !PT ;  /* 0x001000000d13a812 */ /* 0x000fe200078efcff */
[----:B0-----:R-:W-:-:S08]  /*0410*/  DFMA R8, R16, -R2, 1 ;  /* 0x3ff000001008742b */ /* 0x001fd00000000802 */
[----:B------:R-:W-:-:S08]  /*0420*/  DFMA R8, R8, R8, R8 ;  /* 0x000000080808722b */ /* 0x000fd00000000008 */
[----:B------:R-:W-:Y:S01]  /*0430*/  DFMA R16, R16, R8, R16 ;  /* 0x000000081010722b */ /* 0x000fe20000000010 */
[----:B------:R-:W-:Y:S01]  /*0440*/  SEL R9, R12, 0x63400000, !P1 ;  /* 0x634000000c097807 */ /* 0x000fe20004800000 */
[----:B------:R-:W-:-:S03]  /*0450*/  IMAD.MOV.U32 R8, RZ, RZ, R6 ;  /* 0x000000ffff087224 */ /* 0x000fc600078e0006 */
[----:B------:R-:W-:-:S03]  /*0460*/  LOP3.LUT R9, R9, 0x800fffff, R7, 0xf8, !PT ;  /* 0x800fffff09097812 */ /* 0x000fc600078ef807 */
[----:B------:R-:W-:-:S03]  /*0470*/  DFMA R20, R16, -R2, 1 ;  /* 0x3ff000001014742b */ /* 0x000fc60000000802 */
[----:B------:R-:W-:-:S05]  /*0480*/  @!P2 DFMA R8, R8, 2, -R18 ;  /* 0x400000000808a82b */ /* 0x000fca0000000812 */
[----:B------:R-:W-:Y:S01]  /*0490*/  DFMA R16, R16, R20, R16 ;  /* 0x000000141010722b */ /* 0x000fe20000000010 */
[----:B------:R-:W-:Y:S02]  /*04a0*/  IMAD.MOV.U32 R21, RZ, RZ, R11 ;  /* 0x000000ffff157224 */ /* 0x000fe400078e000b */
[----:B------:R-:W-:Y:S01]  /*04b0*/  IMAD.MOV.U32 R20, RZ, RZ, R14 ;  /* 0x000000ffff147224 */ /* 0x000fe200078e000e */
[----:B------:R-:W-:Y:S02]  /*04c0*/  @!P0 LOP3.LUT R20, R3, 0x7ff00000, RZ, 0xc0, !PT ;  /* 0x7ff0000003148812 */ /* 0x000fe400078ec0ff */
[----:B------:R-:W-:Y:S02]  /*04d0*/  @!P2 LOP3.LUT R21, R9, 0x7ff00000, RZ, 0xc0, !PT ;  /* 0x7ff000000915a812 */ /* 0x000fe400078ec0ff */
[----:B------:R-:W-:Y:S01]  /*04e0*/  DMUL R18, R16, R8 ;  /* 0x0000000810127228 */ /* 0x000fe20000000000 */
[----:B------:R-:W-:Y:S02]  /*04f0*/  VIADD R22, R20, 0xffffffff ;  /* 0xffffffff14167836 */ /* 0x000fe40000000000 */
[----:B------:R-:W-:-:S05]  /*0500*/  VIADD R13, R21, 0xffffffff ;  /* 0xffffffff150d7836 */ /* 0x000fca0000000000 */
[----:B------:R-:W-:Y:S01]  /*0510*/  DFMA R14, R18, -R2, R8 ;  /* 0x80000002120e722b */ /* 0x000fe20000000008 */
[----:B------:R-:W-:-:S04]  /*0520*/  ISETP.GT.U32.AND P0, PT, R13, 0x7feffffe, PT ;  /* 0x7feffffe0d00780c */ /* 0x000fc80003f04070 */
[----:B------:R-:W-:-:S03]  /*0530*/  ISETP.GT.U32.OR P0, PT, R22, 0x7feffffe, P0 ;  /* 0x7feffffe1600780c */ /* 0x000fc60000704470 */
[----:B------:R-:W-:-:S10]  /*0540*/  DFMA R14, R16, R14, R18 ;  /* 0x0000000e100e722b */ /* 0x000fd40000000012 */
[----:B------:R-:W-:Y:S05]  /*0550*/  @P0 BRA `(.L_x_4) ;  /* 0x00000000006c0947 */ /* 0x000fea0003800000 */
[----:B------:R-:W-:-:S04]  /*0560*/  LOP3.LUT R16, R5, 0x7ff00000, RZ, 0xc0, !PT ;  /* 0x7ff0000005107812 */ /* 0x000fc800078ec0ff */
[CC--:B------:R-:W-:Y:S02]  /*0570*/  VIADDMNMX R6, R11.reuse, -R16.reuse, 0xb9600000, !PT ;  /* 0xb96000000b067446 */ /* 0x0c0fe40007800910 */
[----:B------:R-:W-:Y:S02]  /*0580*/  ISETP.GE.U32.AND P0, PT, R11, R16, PT ;  /* 0x000000100b00720c */ /* 0x000fe40003f06070 */
[----:B------:R-:W-:Y:S02]  /*0590*/  VIMNMX R6, PT, PT, R6, 0x46a00000, PT ;  /* 0x46a0000006067848 */ /* 0x000fe40003fe0100 */
[----:B------:R-:W-:-:S05]  /*05a0*/  SEL R11, R12, 0x63400000, !P0 ;  /* 0x634000000c0b7807 */ /* 0x000fca0004000000 */
[----:B------:R-:W-:Y:S02]  /*05b0*/  IMAD.IADD R11, R6, 0x1, -R11 ;  /* 0x00000001060b7824 */ /* 0x000fe400078e0a0b */
[----:B------:R-:W-:Y:S02]  /*05c0*/  IMAD.MOV.U32 R6, RZ, RZ, RZ ;  /* 0x000000ffff067224 */ /* 0x000fe400078e00ff */
[----:B------:R-:W-:-:S06]  /*05d0*/  VIADD R7, R11, 0x7fe00000 ;  /* 0x7fe000000b077836 */ /* 0x000fcc0000000000 */
[----:B------:R-:W-:-:S10]  /*05e0*/  DMUL R12, R14, R6 ;  /* 0x000000060e0c7228 */ /* 0x000fd40000000000 */
[----:B------:R-:W-:-:S13]  /*05f0*/  FSETP.GTU.AND P0, PT, |R13|, 1.469367938527859385e-39, PT ;  /* 0x001000000d00780b */ /* 0x000fda0003f0c200 */
[----:B------:R-:W-:Y:S05]  /*0600*/  @P0 BRA `(.L_x_5) ;  /* 0x0000000000940947 */ /* 0x000fea0003800000 */
[----:B------:R-:W-:Y:S01]  /*0610*/  DFMA R2, R14, -R2, R8 ;  /* 0x800000020e02722b */ /* 0x000fe20000000008 */
[----:B------:R-:W-:-:S09]  /*0620*/  IMAD.MOV.U32 R6, RZ, RZ, RZ ;  /* 0x000000ffff067224 */ /* 0x000fd200078e00ff */
[C---:B------:R-:W-:Y:S02]  /*0630*/  FSETP.NEU.AND P0, PT, R3.reuse, RZ, PT ;  /* 0x000000ff0300720b */ /* 0x040fe40003f0d000 */
[----:B------:R-:W-:-:S04]  /*0640*/  LOP3.LUT R5, R3, 0x80000000, R5, 0x48, !PT ;  /* 0x8000000003057812 */ /* 0x000fc800078e4805 */
[----:B------:R-:W-:-:S07]  /*0650*/  LOP3.LUT R7, R5, R7, RZ, 0xfc, !PT ;  /* 0x0000000705077212 */ /* 0x000fce00078efcff */
[----:B------:R-:W-:Y:S05]  /*0660*/  @!P0 BRA `(.L_x_5) ;  /* 0x00000000007c8947 */ /* 0x000fea0003800000 */
[----:B------:R-:W-:Y:S01]  /*0670*/  IMAD.MOV R3, RZ, RZ, -R11 ;  /* 0x000000ffff037224 */ /* 0x000fe200078e0a0b */
[----:B------:R-:W-:Y:S01]  /*0680*/  DMUL.RP R6, R14, R6 ;  /* 0x000000060e067228 */ /* 0x000fe20000008000 */
[----:B------:R-:W-:Y:S01]  /*0690*/  IMAD.MOV.U32 R2, RZ, RZ, RZ ;  /* 0x000000ffff027224 */ /* 0x000fe200078e00ff */
[----:B------:R-:W-:-:S05]  /*06a0*/  IADD3 R11, PT, PT, -R11, -0x43300000, RZ ;  /* 0xbcd000000b0b7810 */ /* 0x000fca0007ffe1ff */
[----:B------:R-:W-:-:S03]  /*06b0*/  DFMA R2, R12, -R2, R14 ;  /* 0x800000020c02722b */ /* 0x000fc6000000000e */
[----:B------:R-:W-:-:S07]  /*06c0*/  LOP3.LUT R5, R7, R5, RZ, 0x3c, !PT ;  /* 0x0000000507057212 */ /* 0x000fce00078e3cff */
[----:B------:R-:W-:-:S04]  /*06d0*/  FSETP.NEU.AND P0, PT, |R3|, R11, PT ;  /* 0x0000000b0300720b */ /* 0x000fc80003f0d200 */
[----:B------:R-:W-:Y:S02]  /*06e0*/  FSEL R12, R6, R12, !P0 ;  /* 0x0000000c060c7208 */ /* 0x000fe40004000000 */
[----:B------:R-:W-:Y:S01]  /*06f0*/  FSEL R13, R5, R13, !P0 ;  /* 0x0000000d050d7208 */ /* 0x000fe20004000000 */
[----:B------:R-:W-:Y:S06]  /*0700*/  BRA `(.L_x_5) ;  /* 0x0000000000547947 */ /* 0x000fec0003800000 */
.L_x_4:
[----:B------:R-:W-:-:S14]  /*0710*/  DSETP.NAN.AND P0, PT, R6, R6, PT ;  /* 0x000000060600722a */ /* 0x000fdc0003f08000 */
[----:B------:R-:W-:Y:S05]  /*0720*/  @P0 BRA `(.L_x_6) ;  /* 0x0000000000440947 */ /* 0x000fea0003800000 */
[----:B------:R-:W-:-:S14]  /*0730*/  DSETP.NAN.AND P0, PT, R4, R4, PT ;  /* 0x000000040400722a */ /* 0x000fdc0003f08000 */
[----:B------:R-:W-:Y:S05]  /*0740*/  @P0 BRA `(.L_x_7) ;  /* 0x0000000000300947 */ /* 0x000fea0003800000 */
[----:B------:R-:W-:Y:S01]  /*0750*/  ISETP.NE.AND P0, PT, R21, R20, PT ;  /* 0x000000141500720c */ /* 0x000fe20003f05270 */
[----:B------:R-:W-:Y:S02]  /*0760*/  IMAD.MOV.U32 R12, RZ, RZ, 0x0 ;  /* 0x00000000ff0c7424 */ /* 0x000fe400078e00ff */
[----:B------:R-:W-:-:S10]  /*0770*/  IMAD.MOV.U32 R13, RZ, RZ, -0x80000 ;  /* 0xfff80000ff0d7424 */ /* 0x000fd400078e00ff */
[----:B------:R-:W-:Y:S05]  /*0780*/  @!P0 BRA `(.L_x_5) ;  /* 0x0000000000348947 */ /* 0x000fea0003800000 */
[----:B------:R-:W-:Y:S02]  /*0790*/  ISETP.NE.AND P0, PT, R21, 0x7ff00000, PT ;  /* 0x7ff000001500780c */ /* 0x000fe40003f05270 */
[----:B------:R-:W-:Y:S02]  /*07a0*/  LOP3.LUT R13, R7, 0x80000000, R5, 0x48, !PT ;  /* 0x80000000070d7812 */ /* 0x000fe400078e4805 */
[----:B------:R-:W-:-:S13]  /*07b0*/  ISETP.EQ.OR P0, PT, R20, RZ, !P0 ;  /* 0x000000ff1400720c */ /* 0x000fda0004702670 */
[----:B------:R-:W-:Y:S01]  /*07c0*/  @P0 LOP3.LUT R2, R13, 0x7ff00000, RZ, 0xfc, !PT ;  /* 0x7ff000000d020812 */ /* 0x000fe200078efcff */
[----:B------:R-:W-:Y:S02]  /*07d0*/  @!P0 IMAD.MOV.U32 R12, RZ, RZ, RZ ;  /* 0x000000ffff0c8224 */ /* 0x000fe400078e00ff */
[----:B------:R-:W-:Y:S02]  /*07e0*/  @P0 IMAD.MOV.U32 R12, RZ, RZ, RZ ;  /* 0x000000ffff0c0224 */ /* 0x000fe400078e00ff */
[----:B------:R-:W-:Y:S01]  /*07f0*/  @P0 IMAD.MOV.U32 R13, RZ, RZ, R2 ;  /* 0x000000ffff0d0224 */ /* 0x000fe200078e0002 */
[----:B------:R-:W-:Y:S06]  /*0800*/  BRA `(.L_x_5) ;  /* 0x0000000000147947 */ /* 0x000fec0003800000 */
.L_x_7:
[----:B------:R-:W-:Y:S01]  /*0810*/  LOP3.LUT R13, R5, 0x80000, RZ, 0xfc, !PT ;  /* 0x00080000050d7812 */ /* 0x000fe200078efcff */
[----:B------:R-:W-:Y:S01]  /*0820*/  IMAD.MOV.U32 R12, RZ, RZ, R4 ;  /* 0x000000ffff0c7224 */ /* 0x000fe200078e0004 */
[----:B------:R-:W-:Y:S06]  /*0830*/  BRA `(.L_x_5) ;  /* 0x0000000000087947 */ /* 0x000fec0003800000 */
.L_x_6:
[----:B------:R-:W-:Y:S01]  /*0840*/  LOP3.LUT R13, R7, 0x80000, RZ, 0xfc, !PT ;  /* 0x00080000070d7812 */ /* 0x000fe200078efcff */
[----:B------:R-:W-:-:S07]  /*0850*/  IMAD.MOV.U32 R12, RZ, RZ, R6 ;  /* 0x000000ffff0c7224 */ /* 0x000fce00078e0006 */
.L_x_5:
[----:B------:R-:W-:Y:S05]  /*0860*/  BSYNC.RECONVERGENT B1 ;  /* 0x0000000000017941 */ /* 0x000fea0003800200 */
.L_x_3:
[----:B------:R-:W-:Y:S02]  /*0870*/  IMAD.MOV.U32 R11, RZ, RZ, 0x0 ;  /* 0x00000000ff0b7424 */ /* 0x000fe400078e00ff */
[----:B------:R-:W-:Y:S02]  /*0880*/  IMAD.MOV.U32 R2, RZ, RZ, R12 ;  /* 0x000000ffff027224 */ /* 0x000fe400078e000c */
[----:B------:R-:W-:Y:S01]  /*0890*/  IMAD.MOV.U32 R3, RZ, RZ, R13 ;  /* 0x000000ffff037224 */ /* 0x000fe200078e000d */
[----:B------:R-:W-:Y:S06]  /*08a0*/  RET.REL.NODEC R10 `(_Z22update_calc_avg_kernelPdPKdPKiS1_i) ;  /* 0xfffffff40ad47950 */ /* 0x000fec0003c3ffff */
.L_x_8:
[----:B------:R-:W-:-:S00]  /*08b0*/  BRA `(.L_x_8) ;  /* 0xfffffffc00fc7947 */ /* 0x000fc0000383ffff */
[----:B------:R-:W-:-:S00]  /*08c0*/  NOP ;  /* 0x0000000000007918 */ /* 0x000fc00000000000 */
        /* <DEDUP_REMOVED lines=11> */
.L_x_17:


//--------------------- .text._Z21update_sum_cnt_kernelPKdPKiPdPiii --------------------------
	.section	.text._Z21update_sum_cnt_kernelPKdPKiPdPiii,"ax",@progbits
	.align	128
        .global         _Z21update_sum_cnt_kernelPKdPKiPdPiii
        .type           _Z21update_sum_cnt_kernelPKdPKiPdPiii,@function
        .size           _Z21update_sum_cnt_kernelPKdPKiPdPiii,(.L_x_19 - _Z21update_sum_cnt_kernelPKdPKiPdPiii)
        .other          _Z21update_sum_cnt_kernelPKdPKiPdPiii,@"STO_CUDA_ENTRY STV_DEFAULT"
_Z21update_sum_cnt_kernelPKdPKiPdPiii:
.text._Z21update_sum_cnt_kernelPKdPKiPdPiii:
        /* <DEDUP_REMOVED lines=9> */
[----:B------:R-:W1:Y:S07]  /*0090*/  LDCU.64 UR4, c[0x0][0x358] ;  /* 0x00006b00ff0477ac */ /* 0x000e6e0008000a00 */
[----:B------:R-:W2:Y:S08]  /*00a0*/  LDC.64 R6, c[0x0][0x380] ;  /* 0x0000e000ff067b82 */ /* 0x000eb00000000a00 */
[----:B------:R-:W3:Y:S01]  /*00b0*/  LDC.64 R8, c[0x0][0x398] ;  /* 0x0000e600ff087b82 */ /* 0x000ee20000000a00 */
[----:B0-----:R-:W-:-:S06]  /*00c0*/  IMAD.WIDE R2, R5, 0x4, R2 ;  /* 0x0000000405027825 */ /* 0x001fcc00078e0202 */
[----:B-1----:R-:W4:Y:S01]  /*00d0*/  LDG.E R3, desc[UR4][R2.64] ;  /* 0x0000000402037981 */ /* 0x002f22000c1e1900 */
[----:B--2---:R-:W-:Y:S02]  /*00e0*/  IMAD.WIDE R6, R5, 0x8, R6 ;  /* 0x0000000805067825 */ /* 0x004fe400078e0206 */
[----:B------:R-:W4:Y:S04]  /*00f0*/  LDC.64 R4, c[0x0][0x390] ;  /* 0x0000e400ff047b82 */ /* 0x000f280000000a00 */
[----:B------:R-:W2:Y:S01]  /*0100*/  LDG.E.64 R6, desc[UR4][R6.64] ;  /* 0x0000000406067981 */ /* 0x000ea2000c1e1b00 */
[----:B------:R-:W-:Y:S02]  /*0110*/  HFMA2 R11, -RZ, RZ, 0, 5.9604644775390625e-08 ;  /* 0x00000001ff0b7431 */ /* 0x000fe400000001ff */
[----:B----4-:R-:W-:-:S04]  /*0120*/  IMAD.WIDE R4, R3, 0x8, R4 ;  /* 0x0000000803047825 */ /* 0x010fc800078e0204 */
[----:B---3--:R-:W-:Y:S01]  /*0130*/  IMAD.WIDE R8, R3, 0x4, R8 ;  /* 0x0000000403087825 */ /* 0x008fe200078e0208 */
[----:B--2---:R-:W-:Y:S04]  /*0140*/  REDG.E.ADD.F64.RN.STRONG.GPU desc[UR4][R4.64], R6 ;  /* 0x00000006040079a6 */ /* 0x004fe8000c12ff04 */
[----:B------:R-:W-:Y:S01]  /*0150*/  REDG.E.ADD.STRONG.GPU desc[UR4][R8.64], R11 ;  /* 0x0000000b0800798e */ /* 0x000fe2000c12e104 */
[----:B------:R-:W-:Y:S05]  /*0160*/  EXIT ;  /* 0x000000000000794d */ /* 0x000fea0003800000 */
.L_x_9:
        /* <DEDUP_REMOVED lines=9> */
.L_x_19:


//--------------------- .text._Z17assignment_kernelPKdS0_PiPdii --------------------------
	.section	.text._Z17assignment_kernelPKdS0_PiPdii,"ax",@progbits
	.align	128
        .global         _Z17assignment_kernelPKdS0_PiPdii
        .type           _Z17assignment_kernelPKdS0_PiPdii,@function
        .size           _Z17assignment_kernelPKdS0_PiPdii,(.L_x_20 - _Z17assignment_kernelPKdS0_PiPdii)
        .other          _Z17assignment_kernelPKdS0_PiPdii,@"STO_CUDA_ENTRY STV_DEFAULT"
_Z17assignment_kernelPKdS0_PiPdii:
.text._Z17assignment_kernelPKdS0_PiPdii:
        /* <DEDUP_REMOVED lines=8> */
[----:B------:R-:W0:Y:S01]  /*0080*/  LDCU UR6, c[0x0][0x3a4] ;  /* 0x00007480ff0677ac */ /* 0x000e220008000800 */
[----:B------:R-:W-:Y:S02]  /*0090*/  IMAD.MOV.U32 R2, RZ, RZ, -0x1 ;  /* 0xffffffffff027424 */ /* 0x000fe400078e00ff */
[----:B------:R-:W-:Y:S01]  /*00a0*/  IMAD.MOV.U32 R12, RZ, RZ, -0x77ff8a64 ;  /* 0x8800759cff0c7424 */ /* 0x000fe200078e00ff */
[----:B------:R-:W1:Y:S01]  /*00b0*/  LDCU.64 UR10, c[0x0][0x358] ;  /* 0x00006b00ff0a77ac */ /* 0x000e620008000a00 */
[----:B------:R-:W-:Y:S01]  /*00c0*/  IMAD.MOV.U32 R13, RZ, RZ, 0x7e37e43c ;  /* 0x7e37e43cff0d7424 */ /* 0x000fe200078e00ff */
[----:B0-----:R-:W-:-:S09]  /*00d0*/  UISETP.GE.AND UP0, UPT, UR6, 0x1, UPT ;  /* 0x000000010600788c */ /* 0x001fd2000bf06270 */
[----:B-1----:R-:W-:Y:S05]  /*00e0*/  BRA.U !UP0, `(.L_x_10) ;  /* 0x0000001108087547 */ /* 0x002fea000b800000 */
[----:B------:R-:W0:Y:S02]  /*00f0*/  LDC.64 R6, c[0x0][0x380] ;  /* 0x0000e000ff067b82 */ /* 0x000e240000000a00 */
[----:B0-----:R-:W-:-:S06]  /*0100*/  IMAD.WIDE R6, R0, 0x8, R6 ;  /* 0x0000000800067825 */ /* 0x001fcc00078e0206 */
[----:B------:R-:W5:Y:S01]  /*0110*/  LDG.E.64 R6, desc[UR10][R6.64] ;  /* 0x0000000a06067981 */ /* 0x000f62000c1e1b00 */
[----:B------:R-:W-:Y:S01]  /*0120*/  UISETP.GE.U32.AND UP1, UPT, UR6, 0x10, UPT ;  /* 0x000000100600788c */ /* 0x000fe2000bf26070 */
[----:B------:R-:W-:Y:S01]  /*0130*/  IMAD.MOV.U32 R2, RZ, RZ, -0x1 ;  /* 0xffffffffff027424 */ /* 0x000fe200078e00ff */
[----:B------:R-:W-:Y:S01]  /*0140*/  ULOP3.LUT UR7, UR6, 0xf, URZ, 0xc0, !UPT ;  /* 0x0000000f06077892 */ /* 0x000fe2000f8ec0ff */
[----:B------:R-:W-:Y:S02]  /*0150*/  IMAD.MOV.U32 R3, RZ, RZ, RZ ;  /* 0x000000ffff037224 */ /* 0x000fe400078e00ff */
[----:B------:R-:W-:Y:S01]  /*0160*/  IMAD.MOV.U32 R12, RZ, RZ, -0x77ff8a64 ;  /* 0x8800759cff0c7424 */ /* 0x000fe200078e00ff */
[----:B------:R-:W-:Y:S01]  /*0170*/  UISETP.NE.AND UP0, UPT, UR7, URZ, UPT ;  /* 0x000000ff0700728c */ /* 0x000fe2000bf05270 */
[----:B------:R-:W-:Y:S02]  /*0180*/  IMAD.MOV.U32 R13, RZ, RZ, 0x7e37e43c ;  /* 0x7e37e43cff0d7424 */ /* 0x000fe400078e00ff */
[----:B------:R-:W-:Y:S08]  /*0190*/  BRA.U !UP1, `(.L_x_11) ;  /* 0x0000000909007547 */ /* 0x000ff0000b800000 */
[----:B------:R-:W0:Y:S01]  /*01a0*/  LDCU.64 UR4, c[0x0][0x388] ;  /* 0x00007100ff0477ac */ /* 0x000e220008000a00 */
[----:B------:R-:W-:Y:S02]  /*01b0*/  IMAD.MOV.U32 R2, RZ, RZ, -0x1 ;  /* 0xffffffffff027424 */ /* 0x000fe400078e00ff */
[----:B------:R-:W-:Y:S01]  /*01c0*/  IMAD.MOV.U32 R26, RZ, RZ, RZ ;  /* 0x000000ffff1a7224 */ /* 0x000fe200078e00ff */
[----:B------:R-:W-:Y:S01]  /*01d0*/  ULOP3.LUT UR8, UR6, 0x7ffffff0, URZ, 0xc0, !UPT ;  /* 0x7ffffff006087892 */ /* 0x000fe2000f8ec0ff */
[----:B------:R-:W-:Y:S02]  /*01e0*/  IMAD.MOV.U32 R12, RZ, RZ, -0x77ff8a64 ;  /* 0x8800759cff0c7424 */ /* 0x000fe400078e00ff */
[----:B------:R-:W-:-:S03]  /*01f0*/  IMAD.MOV.U32 R13, RZ, RZ, 0x7e37e43c ;  /* 0x7e37e43cff0d7424 */ /* 0x000fc600078e00ff */
[----:B------:R-:W-:Y:S01]  /*0200*/  IMAD.U32 R3, RZ, RZ, UR8 ;  /* 0x00000008ff037e24 */ /* 0x000fe2000f8e00ff */
[----:B0-----:R-:W-:-:S04]  /*0210*/  UIADD3 UR4, UP1, UPT, UR4, 0x40, URZ ;  /* 0x0000004004047890 */ /* 0x001fc8000ff3e0ff */
[----:B------:R-:W-:Y:S02]  /*0220*/  UIADD3.X UR5, UPT, UPT, URZ, UR5, URZ, UP1, !UPT ;  /* 0x00000005ff057290 */ /* 0x000fe40008ffe4ff */
[----:B------:R-:W-:-:S04]  /*0230*/  IMAD.U32 R4, RZ, RZ, UR4 ;  /* 0x00000004ff047e24 */ /* 0x000fc8000f8e00ff */
[----:B------:R-:W-:-:S07]  /*0240*/  IMAD.U32 R5, RZ, RZ, UR5 ;  /* 0x00000005ff057e24 */ /* 0x000fce000f8e00ff */
.L_x_12:
[----:B------:R-:W2:Y:S04]  /*0250*/  LDG.E.64 R8, desc[UR10][R4.64+-0x40] ;  /* 0xffffc00a04087981 */ /* 0x000ea8000c1e1b00 */
[----:B------:R-:W3:Y:S04]  /*0260*/  LDG.E.64 R22, desc[UR10][R4.64+-0x38] ;  /* 0xffffc80a04167981 */ /* 0x000ee8000c1e1b00 */
[----:B------:R-:W4:Y:S04]  /*0270*/  LDG.E.64 R20, desc[UR10][R4.64+-0x30] ;  /* 0xffffd00a04147981 */ /* 0x000f28000c1e1b00 */
[----:B------:R-:W4:Y:S04]  /*0280*/  LDG.E.64 R10, desc[UR10][R4.64+-0x28] ;  /* 0xffffd80a040a7981 */ /* 0x000f28000c1e1b00 */
[----:B------:R-:W4:Y:S04]  /*0290*/  LDG.E.64 R16, desc[UR10][R4.64+-0x20] ;  /* 0xffffe00a04107981 */ /* 0x000f28000c1e1b00 */
[----:B------:R-:W4:Y:S01]  /*02a0*/  LDG.E.64 R14, desc[UR10][R4.64+-0x18] ;  /* 0xffffe80a040e7981 */ /* 0x000f22000c1e1b00 */
[----:B--2--5:R-:W-:-:S03]  /*02b0*/  DADD R18, R6, -R8 ;  /* 0x0000000006127229 */ /* 0x024fc60000000808 */
[----:B------:R-:W2:Y:S05]  /*02c0*/  LDG.E.64 R8, desc[UR10][R4.64+-0x10] ;  /* 0xfffff00a04087981 */ /* 0x000eaa000c1e1b00 */
[----:B------:R-:W-:-:S08]  /*02d0*/  DMUL R18, R18, R18 ;  /* 0x0000001212127228 */ /* 0x000fd00000000000 */
[----:B------:R-:W-:-:S06]  /*02e0*/  DSETP.GEU.AND P3, PT, R18, R12, PT ;  /* 0x0000000c1200722a */ /* 0x000fcc0003f6e000 */
[----:B------:R-:W-:Y:S02]  /*02f0*/  FSEL R18, R18, R12, !P3 ;  /* 0x0000000c12127208 */ /* 0x000fe40005800000 */
[----:B------:R-:W-:Y:S02]  /*0300*/  FSEL R19, R19, R13, !P3 ;  /* 0x0000000d13137208 */ /* 0x000fe40005800000 */
[----:B------:R-:W2:Y:S01]  /*0310*/  LDG.E.64 R12, desc[UR10][R4.64+-0x8] ;  /* 0xfffff80a040c7981 */ /* 0x000ea2000c1e1b00 */
[C---:B---3--:R-:W-:Y:S02]  /*0320*/  DADD R22, R6.reuse, -R22 ;  /* 0x0000000006167229 */ /* 0x048fe40000000816 */
[----:B----4-:R-:W-:-:S06]  /*0330*/  DADD R20, R6, -R20 ;  /* 0x0000000006147229 */ /* 0x010fcc0000000814 */
[----:B------:R-:W-:Y:S02]  /*0340*/  DMUL R24, R22, R22 ;  /* 0x0000001616187228 */ /* 0x000fe40000000000 */
[----:B------:R-:W-:Y:S01]  /*0350*/  DMUL R20, R20, R20 ;  /* 0x0000001414147228 */ /* 0x000fe20000000000 */
[----:B------:R-:W3:Y:S05]  /*0360*/  LDG.E.64 R22, desc[UR10][R4.64] ;  /* 0x0000000a04167981 */ /* 0x000eea000c1e1b00 */
[----:B------:R-:W-:Y:S02]  /*0370*/  DSETP.GEU.AND P4, PT, R24, R18, PT ;  /* 0x000000121800722a */ /* 0x000fe40003f8e000 */
[----:B------:R-:W-:-:S04]  /*0380*/  DADD R10, R6, -R10 ;  /* 0x00000000060a7229 */ /* 0x000fc8000000080a */
[----:B------:R-:W-:Y:S02]  /*0390*/  FSEL R18, R24, R18, !P4 ;  /* 0x0000001218127208 */ /* 0x000fe40006000000 */
[----:B------:R-:W-:Y:S02]  /*03a0*/  FSEL R19, R25, R19, !P4 ;  /* 0x0000001319137208 */ /* 0x000fe40006000000 */
[----:B------:R-:W-:Y:S01]  /*03b0*/  DMUL R10, R10, R10 ;  /* 0x0000000a0a0a7228 */ /* 0x000fe20000000000 */
[----:B------:R-:W4:Y:S03]  /*03c0*/  LDG.E.64 R24, desc[UR10][R4.64+0x8] ;  /* 0x0000080a04187981 */ /* 0x000f26000c1e1b00 */
[----:B------:R-:W-:-:S06]  /*03d0*/  DSETP.GEU.AND P5, PT, R20, R18, PT ;  /* 0x000000121400722a */ /* 0x000fcc0003fae000 */
[----:B------:R-:W-:Y:S02]  /*03e0*/  FSEL R18, R20, R18, !P5 ;  /* 0x0000001214127208 */ /* 0x000fe40006800000 */
[----:B------:R-:W-:Y:S01]  /*03f0*/  FSEL R19, R21, R19, !P5 ;  /* 0x0000001315137208 */ /* 0x000fe20006800000 */
[----:B------:R-:W-:Y:S01]  /*0400*/  DADD R16, R6, -R16 ;  /* 0x0000000006107229 */ /* 0x000fe20000000810 */
[----:B------:R-:W4:Y:S04]  /*0410*/  LDG.E.64 R20, desc[UR10][R4.64+0x18] ;  /* 0x0000180a04147981 */ /* 0x000f28000c1e1b00 */
[----:B------:R-:W-:-:S06]  /*0420*/  DSETP.GEU.AND P6, PT, R10, R18, PT ;  /* 0x000000120a00722a */ /* 0x000fcc0003fce000 */
[----:B------:R-:W-:Y:S02]  /*0430*/  FSEL R18, R10, R18, !P6 ;  /* 0x000000120a127208 */ /* 0x000fe40007000000 */
[----:B------:R-:W-:Y:S02]  /*0440*/  FSEL R19, R11, R19, !P6 ;  /* 0x000000130b137208 */ /* 0x000fe40007000000 */
[----:B------:R-:W4:Y:S01]  /*0450*/  LDG.E.64 R10, desc[UR10][R4.64+0x10] ;  /* 0x0000100a040a7981 */ /* 0x000f22000c1e1b00 */
[----:B------:R-:W-:Y:S02]  /*0460*/  DMUL R16, R16, R16 ;  /* 0x0000001010107228 */ /* 0x000fe40000000000 */
[----:B------:R-:W-:-:S06]  /*0470*/  DADD R14, R6, -R14 ;  /* 0x00000000060e7229 */ /* 0x000fcc000000080e */
[----:B------:R-:W-:Y:S02]  /*0480*/  DSETP.GEU.AND P0, PT, R16, R18, PT ;  /* 0x000000121000722a */ /* 0x000fe40003f0e000 */
[----:B------:R-:W-:-:S04]  /*0490*/  DMUL R14, R14, R14 ;  /* 0x0000000e0e0e7228 */ /* 0x000fc80000000000 */
[----:B------:R-:W-:Y:S02]  /*04a0*/  FSEL R16, R16, R18, !P0 ;  /* 0x0000001210107208 */ /* 0x000fe40004000000 */
[----:B------:R-:W-:Y:S02]  /*04b0*/  FSEL R17, R17, R19, !P0 ;  /* 0x0000001311117208 */ /* 0x000fe40004000000 */
[----:B------:R-:W4:Y:S04]  /*04c0*/  LDG.E.64 R18, desc[UR10][R4.64+0x20] ;  /* 0x0000200a04127981 */ /* 0x000f28000c1e1b00 */
[----:B------:R-:W-:-:S06]  /*04d0*/  DSETP.GEU.AND P1, PT, R14, R16, PT ;  /* 0x000000100e00722a */ /* 0x000fcc0003f2e000 */
[----:B------:R-:W-:Y:S02]  /*04e0*/  FSEL R14, R14, R16, !P1 ;  /* 0x000000100e0e7208 */ /* 0x000fe40004800000 */
[----:B------:R-:W-:Y:S02]  /*04f0*/  FSEL R15, R15, R17, !P1 ;  /* 0x000000110f0f7208 */ /* 0x000fe40004800000 */
[----:B------:R-:W4:Y:S01]  /*0500*/  LDG.E.64 R16, desc[UR10][R4.64+0x28] ;  /* 0x0000280a04107981 */ /* 0x000f22000c1e1b00 */
[----:B------:R-:W-:Y:S01]  /*0510*/  SEL R2, R26, R2, !P3 ;  /* 0x000000021a027207 */ /* 0x000fe20005800000 */
[----:B--2---:R-:W-:-:S08]  /*0520*/  DADD R8, R6, -R8 ;  /* 0x0000000006087229 */ /* 0x004fd00000000808 */
[----:B------:R-:W-:-:S08]  /*0530*/  DMUL R8, R8, R8 ;  /* 0x0000000808087228 */ /* 0x000fd00000000000 */
[----:B------:R-:W-:Y:S02]  /*0540*/  DSETP.GEU.AND P2, PT, R8, R14, PT ;  /* 0x0000000e0800722a */ /* 0x000fe40003f4e000 */
[----:B------:R-:W-:-:S04]  /*0550*/  DADD R12, R6, -R12 ;  /* 0x00000000060c7229 */ /* 0x000fc8000000080c */
[----:B------:R-:W-:Y:S02]  /*0560*/  FSEL R8, R8, R14, !P2 ;  /* 0x0000000e08087208 */ /* 0x000fe40005000000 */
[----:B------:R-:W-:Y:S02]  /*0570*/  FSEL R9, R9, R15, !P2 ;  /* 0x0000000f09097208 */ /* 0x000fe40005000000 */
[----:B------:R-:W2:Y:S01]  /*0580*/  LDG.E.64 R14, desc[UR10][R4.64+0x30] ;  /* 0x0000300a040e7981 */ /* 0x000ea2000c1e1b00 */
[----:B------:R-:W-:-:S08]  /*0590*/  DMUL R12, R12, R12 ;  /* 0x0000000c0c0c7228 */ /* 0x000fd00000000000 */
[----:B------:R-:W-:-:S06]  /*05a0*/  DSETP.GEU.AND P3, PT, R12, R8, PT ;  /* 0x000000080c00722a */ /* 0x000fcc0003f6e000 */
[----:B------:R-:W-:Y:S02]  /*05b0*/  FSEL R8, R12, R8, !P3 ;  /* 0x000000080c087208 */ /* 0x000fe40005800000 */
[----:B------:R-:W-:Y:S02]  /*05c0*/  FSEL R9, R13, R9, !P3 ;  /* 0x000000090d097208 */ /* 0x000fe40005800000 */
[----:B------:R0:W2:Y:S01]  /*05d0*/  LDG.E.64 R12, desc[UR10][R4.64+0x38] ;  /* 0x0000380a040c7981 */ /* 0x0000a2000c1e1b00 */
[C---:B---3--:R-:W-:Y:S02]  /*05e0*/  DADD R22, R6.reuse, -R22 ;  /* 0x0000000006167229 */ /* 0x048fe40000000816 */
[----:B----4-:R-:W-:-:S06]  /*05f0*/  DADD R24, R6, -R24 ;  /* 0x0000000006187229 */ /* 0x010fcc0000000818 */
[----:B------:R-:W-:Y:S01]  /*0600*/  DMUL R22, R22, R22 ;  /* 0x0000001616167228 */ /* 0x000fe20000000000 */
[----:B------:R-:W-:Y:S01]  /*0610*/  @!P4 VIADD R2, R26, 0x1 ;  /* 0x000000011a02c836 */ /* 0x000fe20000000000 */
[----:B------:R-:W-:-:S06]  /*0620*/  DMUL R24, R24, R24 ;  /* 0x0000001818187228 */ /* 0x000fcc0000000000 */
[----:B------:R-:W-:Y:S01]  /*0630*/  DSETP.GEU.AND P4, PT, R22, R8, PT ;  /* 0x000000081600722a */ /* 0x000fe20003f8e000 */
[----:B------:R-:W-:-:S05]  /*0640*/  @!P5 VIADD R2, R26, 0x2 ;  /* 0x000000021a02d836 */ /* 0x000fca0000000000 */
[----:B------:R-:W-:Y:S02]  /*0650*/  FSEL R8, R22, R8, !P4 ;  /* 0x0000000816087208 */ /* 0x000fe40006000000 */
[----:B------:R-:W-:Y:S01]  /*0660*/  FSEL R9, R23, R9, !P4 ;  /* 0x0000000917097208 */ /* 0x000fe20006000000 */
[----:B------:R-:W-:-:S05]  /*0670*/  DADD R10, R6, -R10 ;  /* 0x00000000060a7229 */ /* 0x000fca000000080a */
[----:B------:R-:W-:Y:S02]  /*0680*/  DSETP.GEU.AND P5, PT, R24, R8, PT ;  /* 0x000000081800722a */ /* 0x000fe40003fae000 */
[----:B------:R-:W-:Y:S02]  /*0690*/  DADD R20, R6, -R20 ;  /* 0x0000000006147229 */ /* 0x000fe40000000814 */
[----:B------:R-:W-:Y:S02]  /*06a0*/  DMUL R10, R10, R10 ;  /* 0x0000000a0a0a7228 */ /* 0x000fe40000000000 */
[----:B------:R-:W-:Y:S02]  /*06b0*/  FSEL R8, R24, R8, !P5 ;  /* 0x0000000818087208 */ /* 0x000fe40006800000 */
[----:B------:R-:W-:Y:S01]  /*06c0*/  FSEL R9, R25, R9, !P5 ;  /* 0x0000000919097208 */ /* 0x000fe20006800000 */
[----:B------:R-:W-:Y:S01]  /*06d0*/  @!P6 VIADD R2, R26, 0x3 ;  /* 0x000000031a02e836 */ /* 0x000fe20000000000 */
[----:B------:R-:W-:-:S04]  /*06e0*/  DMUL R20, R20, R20 ;  /* 0x0000001414147228 */ /* 0x000fc80000000000 */
[----:B------:R-:W-:Y:S02]  /*06f0*/  DSETP.GEU.AND P6, PT, R10, R8, PT ;  /* 0x000000080a00722a */ /* 0x000fe40003fce000 */
[----:B------:R-:W-:-:S04]  /*0700*/  DADD R18, R6, -R18 ;  /* 0x0000000006127229 */ /* 0x000fc80000000812 */
        /* <DEDUP_REMOVED lines=10> */
[----:B------:R-:W-:Y:S01]  /*07b0*/  DSETP.GEU.AND P1, PT, R8, R10, PT ;  /* 0x0000000a0800722a */ /* 0x000fe20003f2e000 */
[----:B------:R-:W-:-:S05]  /*07c0*/  @!P2 VIADD R2, R26, 0x6 ;  /* 0x000000061a02a836 */ /* 0x000fca0000000000 */
[----:B------:R-:W-:Y:S02]  /*07d0*/  FSEL R8, R8, R10, !P1 ;  /* 0x0000000a08087208 */ /* 0x000fe40004800000 */
[----:B------:R-:W-:-:S06]  /*07e0*/  FSEL R9, R9, R11, !P1 ;  /* 0x0000000b09097208 */ /* 0x000fcc0004800000 */
[----:B------:R-:W-:Y:S01]  /*07f0*/  DSETP.GEU.AND P2, PT, R16, R8, PT ;  /* 0x000000081000722a */ /* 0x000fe20003f4e000 */
[----:B------:R-:W-:-:S05]  /*0800*/  @!P3 VIADD R2, R26, 0x7 ;  /* 0x000000071a02b836 */ /* 0x000fca0000000000 */
[----:B------:R-:W-:Y:S02]  /*0810*/  FSEL R8, R16, R8, !P2 ;  /* 0x0000000810087208 */ /* 0x000fe40005000000 */
[----:B------:R-:W-:Y:S01]  /*0820*/  FSEL R9, R17, R9, !P2 ;  /* 0x0000000911097208 */ /* 0x000fe20005000000 */
[C---:B------:R-:W-:Y:S02]  /*0830*/  @!P4 VIADD R2, R26.reuse, 0x8 ;  /* 0x000000081a02c836 */ /* 0x040fe40000000000 */
[C---:B------:R-:W-:Y:S02]  /*0840*/  @!P5 VIADD R2, R26.reuse, 0x9 ;  /* 0x000000091a02d836 */ /* 0x040fe40000000000 */
[C---:B------:R-:W-:Y:S02]  /*0850*/  @!P6 VIADD R2, R26.reuse, 0xa ;  /* 0x0000000a1a02e836 */ /* 0x040fe40000000000 */
[C---:B------:R-:W-:Y:S02]  /*0860*/  @!P0 VIADD R2, R26.reuse, 0xb ;  /* 0x0000000b1a028836 */ /* 0x040fe40000000000 */
[----:B------:R-:W-:-:S02]  /*0870*/  @!P1 VIADD R2, R26, 0xc ;  /* 0x0000000c1a029836 */ /* 0x000fc40000000000 */
[----:B------:R-:W-:Y:S01]  /*0880*/  @!P2 VIADD R2, R26, 0xd ;  /* 0x0000000d1a02a836 */ /* 0x000fe20000000000 */
[----:B0-----:R-:W-:-:S05]  /*0890*/  IADD3 R4, P2, PT, R4, 0x80, RZ ;  /* 0x0000008004047810 */ /* 0x001fca0007f5e0ff */
[----:B------:R-:W-:Y:S01]  /*08a0*/  IMAD.X R5, RZ, RZ, R5, P2 ;  /* 0x000000ffff057224 */ /* 0x000fe200010e0605 */
[----:B--2---:R-:W-:-:S08]  /*08b0*/  DADD R14, R6, -R14 ;  /* 0x00000000060e7229 */ /* 0x004fd0000000080e */
[----:B------:R-:W-:-:S08]  /*08c0*/  DMUL R14, R14, R14 ;  /* 0x0000000e0e0e7228 */ /* 0x000fd00000000000 */
[----:B------:R-:W-:Y:S02]  /*08d0*/  DSETP.GEU.AND P3, PT, R14, R8, PT ;  /* 0x000000080e00722a */ /* 0x000fe40003f6e000 */
[----:B------:R-:W-:-:S04]  /*08e0*/  DADD R12, R6, -R12 ;  /* 0x00000000060c7229 */ /* 0x000fc8000000080c */
[----:B------:R-:W-:Y:S02]  /*08f0*/  FSEL R8, R14, R8, !P3 ;  /* 0x000000080e087208 */ /* 0x000fe40005800000 */
[----:B------:R-:W-:Y:S02]  /*0900*/  FSEL R9, R15, R9, !P3 ;  /* 0x000000090f097208 */ /* 0x000fe40005800000 */
[----:B------:R-:W-:-:S08]  /*0910*/  DMUL R12, R12, R12 ;  /* 0x0000000c0c0c7228 */ /* 0x000fd00000000000 */
[----:B------:R-:W-:Y:S01]  /*0920*/  DSETP.GEU.AND P0, PT, R12, R8, PT ;  /* 0x000000080c00722a */ /* 0x000fe20003f0e000 */
[----:B------:R-:W-:-:S13]  /*0930*/  @!P3 VIADD R2, R26, 0xe ;  /* 0x0000000e1a02b836 */ /* 0x000fda0000000000 */
[C---:B------:R-:W-:Y:S02]  /*0940*/  @!P0 VIADD R2, R26.reuse, 0xf ;  /* 0x0000000f1a028836 */ /* 0x040fe40000000000 */
[----:B------:R-:W-:-:S05]  /*0950*/  VIADD R26, R26, 0x10 ;  /* 0x000000101a1a7836 */ /* 0x000fca0000000000 */
[----:B------:R-:W-:Y:S02]  /*0960*/  ISETP.NE.AND P1, PT, R26, R3, PT ;  /* 0x000000031a00720c */ /* 0x000fe40003f25270 */
[----:B------:R-:W-:Y:S02]  /*0970*/  FSEL R12, R12, R8, !P0 ;  /* 0x000000080c0c7208 */ /* 0x000fe40004000000 */
[----:B------:R-:W-:-:S09]  /*0980*/  FSEL R13, R13, R9, !P0 ;  /* 0x000000090d0d7208 */ /* 0x000fd20004000000 */
[----:B------:R-:W-:Y:S05]  /*0990*/  @P1 BRA `(.L_x_12) ;  /* 0xfffffff8002c1947 */ /* 0x000fea000383ffff */
.L_x_11:
[----:B------:R-:W-:Y:S05]  /*09a0*/  BRA.U !UP0, `(.L_x_10) ;  /* 0x0000000508d87547 */ /* 0x000fea000b800000 */
[----:B------:R-:W-:Y:S02]  /*09b0*/  UISETP.GE.U32.AND UP0, UPT, UR7, 0x8, UPT ;  /* 0x000000080700788c */ /* 0x000fe4000bf06070 */
[----:B------:R-:W-:-:S04]  /*09c0*/  ULOP3.LUT UR5, UR6, 0x7, URZ, 0xc0, !UPT ;  /* 0x0000000706057892 */ /* 0x000fc8000f8ec0ff */
[----:B------:R-:W-:-:S03]  /*09d0*/  UISETP.NE.AND UP1, UPT, UR5, URZ, UPT ;  /* 0x000000ff0500728c */ /* 0x000fc6000bf25270 */
[----:B------:R-:W-:Y:S08]  /*09e0*/  BRA.U !UP0, `(.L_x_13) ;  /* 0x0000000108ec7547 */ /* 0x000ff0000b800000 */
[----:B------:R-:W0:Y:S02]  /*09f0*/  LDC.64 R24, c[0x0][0x388] ;  /* 0x0000e200ff187b82 */ /* 0x000e240000000a00 */
[----:B0-----:R-:W-:-:S05]  /*0a00*/  IMAD.WIDE.U32 R24, R3, 0x8, R24 ;  /* 0x0000000803187825 */ /* 0x001fca00078e0018 */
[----:B------:R-:W2:Y:S04]  /*0a10*/  LDG.E.64 R22, desc[UR10][R24.64] ;  /* 0x0000000a18167981 */ /* 0x000ea8000c1e1b00 */
[----:B------:R-:W3:Y:S04]  /*0a20*/  LDG.E.64 R20, desc[UR10][R24.64+0x8] ;  /* 0x0000080a18147981 */ /* 0x000ee8000c1e1b00 */
[----:B------:R-:W4:Y:S04]  /*0a30*/  LDG.E.64 R18, desc[UR10][R24.64+0x10] ;  /* 0x0000100a18127981 */ /* 0x000f28000c1e1b00 */
[----:B------:R-:W4:Y:S04]  /*0a40*/  LDG.E.64 R16, desc[UR10][R24.64+0x18] ;  /* 0x0000180a18107981 */ /* 0x000f28000c1e1b00 */
[----:B------:R-:W4:Y:S04]  /*0a50*/  LDG.E.64 R14, desc[UR10][R24.64+0x20] ;  /* 0x0000200a180e7981 */ /* 0x000f28000c1e1b00 */
[----:B------:R-:W4:Y:S04]  /*0a60*/  LDG.E.64 R10, desc[UR10][R24.64+0x28] ;  /* 0x0000280a180a7981 */ /* 0x000f28000c1e1b00 */
[----:B------:R-:W4:Y:S04]  /*0a70*/  LDG.E.64 R8, desc[UR10][R24.64+0x30] ;  /* 0x0000300a18087981 */ /* 0x000f28000c1e1b00 */
[----:B------:R-:W4:Y:S01]  /*0a80*/  LDG.E.64 R4, desc[UR10][R24.64+0x38] ;  /* 0x0000380a18047981 */ /* 0x000f22000c1e1b00 */
[----:B--2--5:R-:W-:-:S02]  /*0a90*/  DADD R22, R6, -R22 ;  /* 0x0000000006167229 */ /* 0x024fc40000000816 */
[----:B---3--:R-:W-:-:S06]  /*0aa0*/  DADD R20, R6, -R20 ;  /* 0x0000000006147229 */ /* 0x008fcc0000000814 */
[----:B------:R-:W-:Y:S02]  /*0ab0*/  DMUL R22, R22, R22 ;  /* 0x0000001616167228 */ /* 0x000fe40000000000 */
[----:B----4-:R-:W-:Y:S02]  /*0ac0*/  DADD R18, R6, -R18 ;  /* 0x0000000006127229 */ /* 0x010fe40000000812 */
[----:B------:R-:W-:Y:S02]  /*0ad0*/  DMUL R20, R20, R20 ;  /* 0x0000001414147228 */ /* 0x000fe40000000000 */
[----:B------:R-:W-:Y:S02]  /*0ae0*/  DADD R16, R6, -R16 ;  /* 0x0000000006107229 */ /* 0x000fe40000000810 */
[----:B------:R-:W-:Y:S02]  /*0af0*/  DSETP.GEU.AND P2, PT, R22, R12, PT ;  /* 0x0000000c1600722a */ /* 0x000fe40003f4e000 */
[----:B------:R-:W-:-:S02]  /*0b00*/  DADD R14, R6, -R14 ;  /* 0x00000000060e7229 */ /* 0x000fc4000000080e */
[----:B------:R-:W-:Y:S02]  /*0b10*/  DADD R10, R6, -R10 ;  /* 0x00000000060a7229 */ /* 0x000fe4000000080a */
[----:B------:R-:W-:Y:S01]  /*0b20*/  FSEL R22, R22, R12, !P2 ;  /* 0x0000000c16167208 */ /* 0x000fe20005000000 */
[----:B------:R-:W-:Y:S01]  /*0b30*/  DMUL R16, R16, R16 ;  /* 0x0000001010107228 */ /* 0x000fe20000000000 */
[----:B------:R-:W-:Y:S01]  /*0b40*/  FSEL R23, R23, R13, !P2 ;  /* 0x0000000d17177208 */ /* 0x000fe20005000000 */
[----:B------:R-:W-:Y:S01]  /*0b50*/  DMUL R12, R18, R18 ;  /* 0x00000012120c7228 */ /* 0x000fe20000000000 */
[----:B------:R-:W-:Y:S01]  /*0b60*/  SEL R2, R3, R2, !P2 ;  /* 0x0000000203027207 */ /* 0x000fe20005000000 */
[----:B------:R-:W-:Y:S02]  /*0b70*/  DMUL R14, R14, R14 ;  /* 0x0000000e0e0e7228 */ /* 0x000fe40000000000 */
[----:B------:R-:W-:Y:S02]  /*0b80*/  DMUL R10, R10, R10 ;  /* 0x0000000a0a0a7228 */ /* 0x000fe40000000000 */
[----:B------:R-:W-:-:S02]  /*0b90*/  DSETP.GEU.AND P3, PT, R20, R22, PT ;  /* 0x000000161400722a */ /* 0x000fc40003f6e000 */
[C---:B------:R-:W-:Y:S02]  /*0ba0*/  DADD R8, R6.reuse, -R8 ;  /* 0x0000000006087229 */ /* 0x040fe40000000808 */
[----:B------:R-:W-:Y:S02]  /*0bb0*/  DADD R4, R6, -R4 ;  /* 0x0000000006047229 */ /* 0x000fe40000000804 */
[----:B------:R-:W-:Y:S02]  /*0bc0*/  FSEL R18, R20, R22, !P3 ;  /* 0x0000001614127208 */ /* 0x000fe40005800000 */
[----:B------:R-:W-:Y:S02]  /*0bd0*/  FSEL R19, R21, R23, !P3 ;  /* 0x0000001715137208 */ /* 0x000fe40005800000 */
[----:B------:R-:W-:Y:S02]  /*0be0*/  DMUL R8, R8, R8 ;  /* 0x0000000808087228 */ /* 0x000fe40000000000 */
[----:B------:R-:W-:-:S02]  /*0bf0*/  DMUL R4, R4, R4 ;  /* 0x0000000404047228 */ /* 0x000fc40000000000 */
[----:B------:R-:W-:Y:S01]  /*0c00*/  DSETP.GEU.AND P4, PT, R12, R18, PT ;  /* 0x000000120c00722a */ /* 0x000fe20003f8e000 */
[----:B------:R-:W-:-:S05]  /*0c10*/  @!P3 VIADD R2, R3, 0x1 ;  /* 0x000000010302b836 */ /* 0x000fca0000000000 */
[----:B------:R-:W-:Y:S02]  /*0c20*/  FSEL R12, R12, R18, !P4 ;  /* 0x000000120c0c7208 */ /* 0x000fe40006000000 */
[----:B------:R-:W-:-:S06]  /*0c30*/  FSEL R13, R13, R19, !P4 ;  /* 0x000000130d0d7208 */ /* 0x000fcc0006000000 */
        /* <DEDUP_REMOVED lines=20> */
[C---:B------:R-:W-:Y:S02]  /*0d80*/  @!P3 VIADD R2, R3.reuse, 0x7 ;  /* 0x000000070302b836 */ /* 0x040fe40000000000 */
[----:B------:R-:W-:-:S07]  /*0d90*/  VIADD R3, R3, 0x8 ;  /* 0x0000000803037836 */ /* 0x000fce0000000000 */
.L_x_13:
        /* <DEDUP_REMOVED lines=18> */
[----:B------:R-:W-:-:S04]  /*0ec0*/  DMUL R4, R4, R4 ;  /* 0x0000000404047228 */ /* 0x000fc80000000000 */
[----:B------:R-:W-:Y:S01]  /*0ed0*/  FSEL R12, R14, R12, !P0 ;  /* 0x0000000c0e0c7208 */ /* 0x000fe20004000000 */
[----:B------:R-:W-:Y:S01]  /*0ee0*/  DMUL R8, R8, R8 ;  /* 0x0000000808087228 */ /* 0x000fe20000000000 */
[----:B------:R-:W-:Y:S02]  /*0ef0*/  FSEL R13, R15, R13, !P0 ;  /* 0x0000000d0f0d7208 */ /* 0x000fe40004000000 */
[----:B------:R-:W-:-:S04]  /*0f00*/  SEL R2, R3, R2, !P0 ;  /* 0x0000000203027207 */ /* 0x000fc80004000000 */
[----:B------:R-:W-:-:S06]  /*0f10*/  DSETP.GEU.AND P1, PT, R16, R12, PT ;  /* 0x0000000c1000722a */ /* 0x000fcc0003f2e000 */
        /* <DEDUP_REMOVED lines=12> */
.L_x_14:
[----:B------:R-:W-:Y:S05]  /*0fe0*/  BRA.U !UP1, `(.L_x_10) ;  /* 0x0000000109487547 */ /* 0x000fea000b800000 */
[----:B------:R-:W0:Y:S01]  /*0ff0*/  LDC.64 R4, c[0x0][0x388] ;  /* 0x0000e200ff047b82 */ /* 0x000e220000000a00 */
[----:B------:R-:W-:Y:S01]  /*1000*/  UIADD3 UR4, UPT, UPT, -UR4, URZ, URZ ;  /* 0x000000ff04047290 */ /* 0x000fe2000fffe1ff */
[----:B0-----:R-:W-:-:S04]  /*1010*/  IMAD.WIDE.U32 R4, R3, 0x8, R4 ;  /* 0x0000000803047825 */ /* 0x001fc800078e0004 */
[----:B------:R-:W-:Y:S02]  /*1020*/  IMAD.MOV.U32 R8, RZ, RZ, R4 ;  /* 0x000000ffff087224 */ /* 0x000fe400078e0004 */
[----:B------:R-:W-:-:S07]  /*1030*/  IMAD.MOV.U32 R9, RZ, RZ, R5 ;  /* 0x000000ffff097224 */ /* 0x000fce00078e0005 */
.L_x_15:
[----:B------:R0:W2:Y:S01]  /*1040*/  LDG.E.64 R4, desc[UR10][R8.64] ;  /* 0x0000000a08047981 */ /* 0x0000a2000c1e1b00 */
[----:B------:R-:W-:-:S04]  /*1050*/  UIADD3 UR4, UPT, UPT, UR4, 0x1, URZ ;  /* 0x0000000104047890 */ /* 0x000fc8000fffe0ff */
[----:B------:R-:W-:Y:S01]  /*1060*/  UISETP.NE.AND UP0, UPT, UR4, URZ, UPT ;  /* 0x000000ff0400728c */ /* 0x000fe2000bf05270 */
[----:B0-----:R-:W-:-:S05]  /*1070*/  IADD3 R8, P1, PT, R8, 0x8, RZ ;  /* 0x0000000808087810 */ /* 0x001fca0007f3e0ff */
[----:B------:R-:W-:Y:S01]  /*1080*/  IMAD.X R9, RZ, RZ, R9, P1 ;  /* 0x000000ffff097224 */ /* 0x000fe200008e0609 */
[----:B--2--5:R-:W-:-:S08]  /*1090*/  DADD R4, R6, -R4 ;  /* 0x0000000006047229 */ /* 0x024fd00000000804 */
[----:B------:R-:W-:-:S08]  /*10a0*/  DMUL R4, R4, R4 ;  /* 0x0000000404047228 */ /* 0x000fd00000000000 */
[----:B------:R-:W-:-:S06]  /*10b0*/  DSETP.GEU.AND P0, PT, R4, R12, PT ;  /* 0x0000000c0400722a */ /* 0x000fcc0003f0e000 */
[C---:B------:R-:W-:Y:S01]  /*10c0*/  SEL R2, R3.reuse, R2, !P0 ;  /* 0x0000000203027207 */ /* 0x040fe20004000000 */
[----:B------:R-:W-:Y:S01]  /*10d0*/  VIADD R3, R3, 0x1 ;  /* 0x0000000103037836 */ /* 0x000fe20000000000 */
[----:B------:R-:W-:Y:S02]  /*10e0*/  FSEL R12, R4, R12, !P0 ;  /* 0x0000000c040c7208 */ /* 0x000fe40004000000 */
[----:B------:R-:W-:Y:S01]  /*10f0*/  FSEL R13, R5, R13, !P0 ;  /* 0x0000000d050d7208 */ /* 0x000fe20004000000 */
[----:B------:R-:W-:Y:S06]  /*1100*/  BRA.U UP0, `(.L_x_15) ;  /* 0xfffffffd00cc7547 */ /* 0x000fec000b83ffff */
.L_x_10:
[----:B------:R-:W0:Y:S08]  /*1110*/  LDC.64 R4, c[0x0][0x390] ;  /* 0x0000e400ff047b82 */ /* 0x000e300000000a00 */
[----:B-----5:R-:W1:Y:S01]  /*1120*/  LDC.64 R6, c[0x0][0x398] ;  /* 0x0000e600ff067b82 */ /* 0x020e620000000a00 */
[----:B0-----:R-:W-:-:S05]  /*1130*/  IMAD.WIDE R4, R0, 0x4, R4 ;  /* 0x0000000400047825 */ /* 0x001fca00078e0204 */
[----:B------:R-:W-:Y:S04]  /*1140*/  STG.E desc[UR10][R4.64], R2 ;  /* 0x0000000204007986 */ /* 0x000fe8000c10190a */
[----:B-1----:R-:W-:Y:S01]  /*1150*/  REDG.E.ADD.F64.RN.STRONG.GPU desc[UR10][R6.64], R12 ;  /* 0x0000000c060079a6 */ /* 0x002fe2000c12ff0a */
[----:B------:R-:W-:Y:S05]  /*1160*/  EXIT ;  /* 0x000000000000794d */ /* 0x000fea0003800000 */
.L_x_16:
        /* <DEDUP_REMOVED lines=9> */
.L_x_20:


//--------------------- .nv.shared.reserved.0     --------------------------
	.section	.nv.shared.reserved.0,"aw",@nobits
	.weak		__nv_reservedSMEM_offset_0_alias
	.size		__nv_reservedSMEM_offset_0_alias, 0, 64
	.other		__nv_reservedSMEM_offset_0_alias,@"STO_CUDA_RESERVED_SHARED STV_DEFAULT"
__nv_reservedSMEM_offset_0_alias:
	.zero		0
	.zero		64


//--------------------- .nv.constant0._Z22update_calc_avg_kernelPdPKdPKiS1_i --------------------------
	.section	.nv.constant0._Z22update_calc_avg_kernelPdPKdPKiS1_i,"a",@progbits
	.sectionflags	@""
	.align	4
.nv.constant0._Z22update_calc_avg_kernelPdPKdPKiS1_i:
	.zero		932


//--------------------- .nv.constant0._Z21update_sum_cnt_kernelPKdPKiPdPiii --------------------------
	.section	.nv.constant0._Z21update_sum_cnt_kernelPKdPKiPdPiii,"a",@progbits
	.sectionflags	@""
	.align	4
.nv.constant0._Z21update_sum_cnt_kernelPKdPKiPdPiii:
	.zero		936


//--------------------- .nv.constant0._Z17assignment_kernelPKdS0_PiPdii --------------------------
	.section	.nv.constant0._Z17assignment_kernelPKdS0_PiPdii,"a",@progbits
	.sectionflags	@""
	.align	4
.nv.constant0._Z17assignment_kernelPKdS0_PiPdii:
	.zero		936


//--------------------- SYMBOLS --------------------------

	.type		.nv.reservedSmem.offset0,@object
	.size		.nv.reservedSmem.offset0,0x4
